//
// Generated by NVIDIA NVVM Compiler
//
// Compiler Build ID: CL-36424714
// Cuda compilation tools, release 13.0, V13.0.88
// Based on NVVM 20.0.0
//

.version 9.0
.target sm_100
.address_size 64

	// .globl	_Z10preprocessP6clauseS0_Pjiii
.extern .func  (.param .b32 func_retval0) vprintf
(
	.param .b64 vprintf_param_0,
	.param .b64 vprintf_param_1
)
;
.global .attribute(.managed) .align 4 .u32 formula_satisfied = -1;
.global .align 4 .u32 id;
.global .align 4 .b8 d_p[128];
.global .attribute(.managed) .align 4 .u32 nb_of_valid;
// _ZZ7scan_1dPjiiiE8partials has been demoted
// _ZZ7scan_1dPjiiiE4prev has been demoted
// _ZZ12propagate_1dPjiiiE4prev has been demoted
// _ZZ10scatter_1dP6clauseS0_PjiiE6values has been demoted
// _ZZ7scan_2dP6clausePjiiiiE8partials has been demoted
// _ZZ7scan_2dP6clausePjiiiiE4prev has been demoted
// _ZZ12propagate_2dPjiiiiE4prev has been demoted
.global .align 1 .b8 $str[58] = {80, 114, 105, 110, 116, 105, 110, 103, 32, 112, 97, 114, 116, 105, 97, 108, 115, 32, 102, 114, 111, 109, 32, 40, 98, 108, 111, 99, 107, 73, 100, 120, 46, 120, 58, 32, 37, 100, 44, 32, 116, 104, 114, 101, 97, 100, 73, 100, 120, 46, 120, 58, 32, 37, 100, 41, 10};
.global .align 1 .b8 $str$1[18] = {112, 97, 114, 116, 105, 97, 108, 115, 91, 37, 100, 93, 58, 32, 37, 100, 10};
.global .align 1 .b8 $str$2[2] = {10};

.visible .entry _Z10preprocessP6clauseS0_Pjiii(
	.param .u64 .ptr .align 1 _Z10preprocessP6clauseS0_Pjiii_param_0,
	.param .u64 .ptr .align 1 _Z10preprocessP6clauseS0_Pjiii_param_1,
	.param .u64 .ptr .align 1 _Z10preprocessP6clauseS0_Pjiii_param_2,
	.param .u32 _Z10preprocessP6clauseS0_Pjiii_param_3,
	.param .u32 _Z10preprocessP6clauseS0_Pjiii_param_4,
	.param .u32 _Z10preprocessP6clauseS0_Pjiii_param_5
)
{
	.local .align 4 .b8 	__local_depot0[4];
	.reg .b64 	%SP;
	.reg .b64 	%SPL;
	.reg .pred 	%p<103>;
	.reg .b16 	%rs<348>;
	.reg .b32 	%r<111>;
	.reg .b64 	%rd<40>;

	mov.u64 	%SPL, __local_depot0;
	ld.param.u64 	%rd13, [_Z10preprocessP6clauseS0_Pjiii_param_0];
	ld.param.u64 	%rd11, [_Z10preprocessP6clauseS0_Pjiii_param_1];
	ld.param.u64 	%rd12, [_Z10preprocessP6clauseS0_Pjiii_param_2];
	ld.param.u32 	%r37, [_Z10preprocessP6clauseS0_Pjiii_param_3];
	ld.param.u32 	%r38, [_Z10preprocessP6clauseS0_Pjiii_param_4];
	ld.param.u32 	%r39, [_Z10preprocessP6clauseS0_Pjiii_param_5];
	cvta.to.global.u64 	%rd1, %rd13;
	add.u64 	%rd2, %SPL, 0;
	mov.u32 	%r40, %ctaid.x;
	shl.b32 	%r41, %r40, 5;
	mov.u32 	%r1, %tid.x;
	shr.u32 	%r42, %r1, 5;
	or.b32  	%r2, %r41, %r42;
	setp.ge.s32 	%p3, %r2, %r39;
	@%p3 bra 	$L__BB0_60;
	cvta.to.global.u64 	%rd15, %rd11;
	cvta.to.global.u64 	%rd16, %rd12;
	and.b32  	%r3, %r1, 31;
	mul.lo.s32 	%r43, %r37, %r2;
	mul.wide.s32 	%rd17, %r43, 4;
	add.s64 	%rd3, %rd15, %rd17;
	mul.wide.s32 	%rd18, %r2, 4;
	add.s64 	%rd4, %rd16, %rd18;
	setp.ge.s32 	%p4, %r3, %r37;
	@%p4 bra 	$L__BB0_7;
	not.b32 	%r44, %r3;
	add.s32 	%r4, %r37, %r44;
	and.b32  	%r45, %r4, 96;
	setp.eq.s32 	%p5, %r45, 96;
	mov.u32 	%r99, %r3;
	@%p5 bra 	$L__BB0_5;
	shr.u32 	%r47, %r4, 5;
	add.s32 	%r48, %r47, 1;
	and.b32  	%r5, %r48, 3;
	mov.b32 	%r98, 0;
	mov.u32 	%r99, %r3;
$L__BB0_4:
	.pragma "nounroll";
	mul.wide.u32 	%rd19, %r99, 4;
	add.s64 	%rd20, %rd3, %rd19;
	add.s64 	%rd21, %rd1, %rd19;
	ld.global.u8 	%rs105, [%rd21];
	ld.global.u8 	%rs106, [%rd21+1];
	ld.global.u8 	%rs107, [%rd21+2];
	ld.global.u8 	%rs108, [%rd21+3];
	st.global.u8 	[%rd20], %rs105;
	st.global.u8 	[%rd20+1], %rs106;
	st.global.u8 	[%rd20+2], %rs107;
	st.global.u8 	[%rd20+3], %rs108;
	add.s32 	%r99, %r99, 32;
	add.s32 	%r98, %r98, 1;
	setp.ne.s32 	%p6, %r98, %r5;
	@%p6 bra 	$L__BB0_4;
$L__BB0_5:
	setp.lt.u32 	%p7, %r4, 96;
	@%p7 bra 	$L__BB0_7;
$L__BB0_6:
	mul.wide.u32 	%rd22, %r99, 4;
	add.s64 	%rd23, %rd3, %rd22;
	add.s64 	%rd24, %rd1, %rd22;
	ld.global.u8 	%rs109, [%rd24];
	ld.global.u8 	%rs110, [%rd24+1];
	ld.global.u8 	%rs111, [%rd24+2];
	ld.global.u8 	%rs112, [%rd24+3];
	st.global.u8 	[%rd23], %rs109;
	st.global.u8 	[%rd23+1], %rs110;
	st.global.u8 	[%rd23+2], %rs111;
	st.global.u8 	[%rd23+3], %rs112;
	ld.global.u8 	%rs113, [%rd24+128];
	ld.global.u8 	%rs114, [%rd24+129];
	ld.global.u8 	%rs115, [%rd24+130];
	ld.global.u8 	%rs116, [%rd24+131];
	st.global.u8 	[%rd23+128], %rs113;
	st.global.u8 	[%rd23+129], %rs114;
	st.global.u8 	[%rd23+130], %rs115;
	st.global.u8 	[%rd23+131], %rs116;
	ld.global.u8 	%rs117, [%rd24+256];
	ld.global.u8 	%rs118, [%rd24+257];
	ld.global.u8 	%rs119, [%rd24+258];
	ld.global.u8 	%rs120, [%rd24+259];
	st.global.u8 	[%rd23+256], %rs117;
	st.global.u8 	[%rd23+257], %rs118;
	st.global.u8 	[%rd23+258], %rs119;
	st.global.u8 	[%rd23+259], %rs120;
	ld.global.u8 	%rs121, [%rd24+384];
	ld.global.u8 	%rs122, [%rd24+385];
	ld.global.u8 	%rs123, [%rd24+386];
	ld.global.u8 	%rs124, [%rd24+387];
	st.global.u8 	[%rd23+384], %rs121;
	st.global.u8 	[%rd23+385], %rs122;
	st.global.u8 	[%rd23+386], %rs123;
	st.global.u8 	[%rd23+387], %rs124;
	add.s32 	%r99, %r99, 128;
	setp.lt.s32 	%p8, %r99, %r37;
	@%p8 bra 	$L__BB0_6;
$L__BB0_7:
	bar.warp.sync 	-1;
	setp.lt.s32 	%p9, %r38, 1;
	@%p9 bra 	$L__BB0_60;
	mov.b32 	%r13, 0;
	mov.u32 	%r102, %r2;
$L__BB0_9:
	mul.hi.s32 	%r50, %r102, 1431655766;
	shr.u32 	%r51, %r50, 31;
	add.s32 	%r15, %r50, %r51;
	mad.lo.s32 	%r16, %r15, -3, %r102;
	mov.b32 	%r52, 8;
	shl.b32 	%r17, %r52, %r16;
	mov.u32 	%r103, %r3;
$L__BB0_10:
	setp.lt.s32 	%p10, %r103, %r37;
	mov.b32 	%r53, -1;
	vote.sync.any.pred 	%p11, %p10, %r53;
	not.pred 	%p12, %p11;
	@%p12 bra 	$L__BB0_54;
	setp.ge.s32 	%p15, %r103, %r37;
	mov.pred 	%p102, 0;
	@%p15 bra 	$L__BB0_14;
	mul.wide.u32 	%rd25, %r103, 4;
	add.s64 	%rd26, %rd3, %rd25;
	ld.global.u8 	%rs5, [%rd26+1];
	ld.global.u8 	%rs6, [%rd26+3];
	ld.global.u8 	%r56, [%rd26+2];
	cvt.u32.u16 	%r57, %rs6;
	prmt.b32 	%r58, %r56, %r57, 0x3340U;
	ld.global.u8 	%r59, [%rd26];
	cvt.u32.u16 	%r60, %rs5;
	prmt.b32 	%r61, %r59, %r60, 0x3340U;
	prmt.b32 	%r62, %r61, %r58, 0x5410U;
	st.local.u32 	[%rd2], %r62;
	and.b16  	%rs126, %rs6, 7;
	setp.ne.s16 	%p17, %rs126, 0;
	@%p17 bra 	$L__BB0_14;
	st.local.u8 	[%rd2+1], %rs5;
	st.local.u8 	[%rd2+3], %rs6;
	and.b16  	%rs127, %rs6, 56;
	setp.ne.s16 	%p102, %rs127, 56;
$L__BB0_14:
	mov.b32 	%r63, -1;
	vote.sync.ballot.b32 	%r19, %p102, %r63;
	setp.eq.s32 	%p19, %r19, 0;
	@%p19 bra 	$L__BB0_18;
	brev.b32 	%r64, %r19;
	bfind.shiftamt.u32 	%r65, %r64;
	ld.local.u32 	%r66, [%rd2];
	shfl.sync.idx.b32	%r67|%p20, %r66, %r65, 31, -1;
	shr.u32 	%r68, %r67, 24;
	st.local.u32 	[%rd2], %r67;
	and.b32  	%r69, %r68, %r17;
	setp.eq.s32 	%p21, %r69, 0;
	@%p21 bra 	$L__BB0_18;
	setp.ne.s32 	%p22, %r3, 0;
	@%p22 bra 	$L__BB0_60;
	mov.b32 	%r70, 1;
	st.global.u32 	[%rd4], %r70;
	bra.uni 	$L__BB0_60;
$L__BB0_18:
	setp.eq.s32 	%p23, %r19, 0;
	add.s32 	%r103, %r103, 32;
	@%p23 bra 	$L__BB0_10;
	add.s32 	%r21, %r16, -1;
	and.b32  	%r22, %r16, 3;
	and.b32  	%r23, %r16, 2147483644;
	cvt.s64.s32 	%rd28, %r16;
	add.s64 	%rd29, %rd2, %rd28;
	mov.u16 	%rs338, %rs337;
	mov.u32 	%r104, %r3;
$L__BB0_20:
	setp.lt.s32 	%p24, %r104, %r37;
	mov.b32 	%r71, 268435455;
	vote.sync.any.pred 	%p25, %p24, %r71;
	not.pred 	%p26, %p25;
	@%p26 bra 	$L__BB0_59;
	setp.ge.s32 	%p28, %r104, %r37;
	mul.wide.u32 	%rd27, %r104, 4;
	add.s64 	%rd5, %rd3, %rd27;
	@%p28 bra 	$L__BB0_51;
	setp.lt.s32 	%p29, %r16, 1;
	ld.global.u8 	%rs343, [%rd5];
	ld.global.u8 	%rs342, [%rd5+1];
	ld.global.u8 	%rs341, [%rd5+2];
	ld.global.u8 	%rs313, [%rd5+3];
	ld.local.u8 	%rs19, [%rd29];
	mov.u16 	%rs314, %rs313;
	mov.u16 	%rs315, %rs313;
	@%p29 bra 	$L__BB0_31;
	setp.lt.u32 	%p30, %r21, 3;
	mov.b32 	%r106, 0;
	mov.u16 	%rs314, %rs313;
	mov.u16 	%rs315, %rs313;
	@%p30 bra 	$L__BB0_26;
	and.b32  	%r74, %r16, 2147483644;
	neg.s32 	%r105, %r74;
	mov.u64 	%rd39, %rd2;
	mov.u16 	%rs314, %rs313;
	mov.u16 	%rs315, %rs313;
$L__BB0_25:
	ld.local.u32 	%r75, [%rd39];
	bfe.u32 	%r76, %r75, 0, 8;
	cvt.u16.u32 	%rs129, %r76;
	bfe.u32 	%r77, %r75, 8, 8;
	cvt.u16.u32 	%rs130, %r77;
	bfe.u32 	%r78, %r75, 16, 8;
	cvt.u16.u32 	%rs131, %r78;
	bfe.u32 	%r79, %r75, 24, 8;
	cvt.u16.u32 	%rs132, %r79;
	xor.b16  	%rs133, %rs129, %rs343;
	cvt.s16.s8 	%rs134, %rs133;
	and.b16  	%rs135, %rs133, 127;
	setp.eq.s16 	%p31, %rs135, 0;
	setp.gt.s16 	%p32, %rs134, -1;
	selp.b16 	%rs136, 8, 9, %p32;
	or.b16  	%rs137, %rs315, %rs136;
	selp.b16 	%rs138, %rs137, %rs313, %p31;
	selp.b16 	%rs139, %rs137, %rs314, %p31;
	selp.b16 	%rs140, %rs137, %rs315, %p31;
	xor.b16  	%rs141, %rs130, %rs343;
	cvt.s16.s8 	%rs142, %rs141;
	and.b16  	%rs143, %rs141, 127;
	setp.eq.s16 	%p33, %rs143, 0;
	setp.gt.s16 	%p34, %rs142, -1;
	selp.b16 	%rs144, 8, 9, %p34;
	or.b16  	%rs145, %rs140, %rs144;
	selp.b16 	%rs146, %rs145, %rs138, %p33;
	selp.b16 	%rs147, %rs145, %rs139, %p33;
	selp.b16 	%rs148, %rs145, %rs140, %p33;
	xor.b16  	%rs149, %rs131, %rs343;
	cvt.s16.s8 	%rs150, %rs149;
	and.b16  	%rs151, %rs149, 127;
	setp.eq.s16 	%p35, %rs151, 0;
	setp.gt.s16 	%p36, %rs150, -1;
	selp.b16 	%rs152, 8, 9, %p36;
	or.b16  	%rs153, %rs148, %rs152;
	selp.b16 	%rs154, %rs153, %rs146, %p35;
	selp.b16 	%rs155, %rs153, %rs147, %p35;
	selp.b16 	%rs156, %rs153, %rs148, %p35;
	xor.b16  	%rs157, %rs132, %rs343;
	cvt.s16.s8 	%rs158, %rs157;
	and.b16  	%rs159, %rs157, 127;
	setp.eq.s16 	%p37, %rs159, 0;
	setp.gt.s16 	%p38, %rs158, -1;
	selp.b16 	%rs160, 8, 9, %p38;
	or.b16  	%rs161, %rs156, %rs160;
	selp.b16 	%rs313, %rs161, %rs154, %p37;
	selp.b16 	%rs314, %rs161, %rs155, %p37;
	selp.b16 	%rs315, %rs161, %rs156, %p37;
	add.s32 	%r105, %r105, 4;
	add.s64 	%rd39, %rd39, 4;
	setp.ne.s32 	%p39, %r105, 0;
	mov.u32 	%r106, %r23;
	@%p39 bra 	$L__BB0_25;
$L__BB0_26:
	setp.eq.s32 	%p40, %r22, 0;
	@%p40 bra 	$L__BB0_31;
	setp.eq.s32 	%p41, %r22, 1;
	cvt.u64.u32 	%rd30, %r106;
	add.s64 	%rd8, %rd2, %rd30;
	ld.local.u8 	%rs162, [%rd8];
	xor.b16  	%rs163, %rs162, %rs343;
	cvt.s16.s8 	%rs164, %rs163;
	and.b16  	%rs165, %rs163, 127;
	setp.eq.s16 	%p42, %rs165, 0;
	setp.gt.s16 	%p43, %rs164, -1;
	selp.b16 	%rs166, 8, 9, %p43;
	or.b16  	%rs167, %rs315, %rs166;
	selp.b16 	%rs313, %rs167, %rs313, %p42;
	selp.b16 	%rs314, %rs167, %rs314, %p42;
	selp.b16 	%rs315, %rs167, %rs315, %p42;
	@%p41 bra 	$L__BB0_31;
	setp.eq.s32 	%p44, %r22, 2;
	ld.local.u8 	%rs168, [%rd8+1];
	xor.b16  	%rs169, %rs168, %rs343;
	cvt.s16.s8 	%rs170, %rs169;
	and.b16  	%rs171, %rs169, 127;
	setp.eq.s16 	%p45, %rs171, 0;
	setp.gt.s16 	%p46, %rs170, -1;
	selp.b16 	%rs172, 8, 9, %p46;
	or.b16  	%rs173, %rs315, %rs172;
	selp.b16 	%rs313, %rs173, %rs313, %p45;
	selp.b16 	%rs314, %rs173, %rs314, %p45;
	selp.b16 	%rs315, %rs173, %rs315, %p45;
	@%p44 bra 	$L__BB0_31;
	ld.local.u8 	%rs174, [%rd8+2];
	xor.b16  	%rs175, %rs174, %rs343;
	cvt.s16.s8 	%rs38, %rs175;
	and.b16  	%rs176, %rs175, 127;
	setp.ne.s16 	%p47, %rs176, 0;
	@%p47 bra 	$L__BB0_31;
	setp.gt.s16 	%p48, %rs38, -1;
	selp.b16 	%rs177, 8, 9, %p48;
	or.b16  	%rs313, %rs315, %rs177;
	mov.u16 	%rs314, %rs313;
	mov.u16 	%rs315, %rs313;
$L__BB0_31:
	setp.lt.s32 	%p49, %r16, 1;
	xor.b16  	%rs178, %rs19, %rs343;
	cvt.s16.s8 	%rs179, %rs178;
	and.b16  	%rs180, %rs178, 127;
	setp.eq.s16 	%p50, %rs180, 0;
	setp.gt.s16 	%p51, %rs179, -1;
	selp.b16 	%rs181, 9, 8, %p51;
	or.b16  	%rs182, %rs315, %rs181;
	selp.b16 	%rs325, %rs182, %rs313, %p50;
	selp.b16 	%rs326, %rs182, %rs314, %p50;
	selp.b16 	%rs327, %rs182, %rs315, %p50;
	@%p49 bra 	$L__BB0_40;
	setp.lt.u32 	%p52, %r21, 3;
	mov.b32 	%r108, 0;
	@%p52 bra 	$L__BB0_35;
	mov.b32 	%r107, 0;
$L__BB0_34:
	cvt.u64.u32 	%rd31, %r107;
	add.s64 	%rd32, %rd2, %rd31;
	ld.local.u32 	%r82, [%rd32];
	bfe.u32 	%r83, %r82, 0, 8;
	cvt.u16.u32 	%rs184, %r83;
	bfe.u32 	%r84, %r82, 8, 8;
	cvt.u16.u32 	%rs185, %r84;
	bfe.u32 	%r85, %r82, 16, 8;
	cvt.u16.u32 	%rs186, %r85;
	bfe.u32 	%r86, %r82, 24, 8;
	cvt.u16.u32 	%rs187, %r86;
	xor.b16  	%rs188, %rs184, %rs342;
	cvt.s16.s8 	%rs189, %rs188;
	and.b16  	%rs190, %rs188, 127;
	setp.eq.s16 	%p53, %rs190, 0;
	setp.gt.s16 	%p54, %rs189, -1;
	selp.b16 	%rs191, 16, 18, %p54;
	or.b16  	%rs192, %rs327, %rs191;
	selp.b16 	%rs193, %rs192, %rs325, %p53;
	selp.b16 	%rs194, %rs192, %rs326, %p53;
	selp.b16 	%rs195, %rs192, %rs327, %p53;
	xor.b16  	%rs196, %rs185, %rs342;
	cvt.s16.s8 	%rs197, %rs196;
	and.b16  	%rs198, %rs196, 127;
	setp.eq.s16 	%p55, %rs198, 0;
	setp.gt.s16 	%p56, %rs197, -1;
	selp.b16 	%rs199, 16, 18, %p56;
	or.b16  	%rs200, %rs195, %rs199;
	selp.b16 	%rs201, %rs200, %rs193, %p55;
	selp.b16 	%rs202, %rs200, %rs194, %p55;
	selp.b16 	%rs203, %rs200, %rs195, %p55;
	xor.b16  	%rs204, %rs186, %rs342;
	cvt.s16.s8 	%rs205, %rs204;
	and.b16  	%rs206, %rs204, 127;
	setp.eq.s16 	%p57, %rs206, 0;
	setp.gt.s16 	%p58, %rs205, -1;
	selp.b16 	%rs207, 16, 18, %p58;
	or.b16  	%rs208, %rs203, %rs207;
	selp.b16 	%rs209, %rs208, %rs201, %p57;
	selp.b16 	%rs210, %rs208, %rs202, %p57;
	selp.b16 	%rs211, %rs208, %rs203, %p57;
	xor.b16  	%rs212, %rs187, %rs342;
	cvt.s16.s8 	%rs213, %rs212;
	and.b16  	%rs214, %rs212, 127;
	setp.eq.s16 	%p59, %rs214, 0;
	setp.gt.s16 	%p60, %rs213, -1;
	selp.b16 	%rs215, 16, 18, %p60;
	or.b16  	%rs216, %rs211, %rs215;
	selp.b16 	%rs325, %rs216, %rs209, %p59;
	selp.b16 	%rs326, %rs216, %rs210, %p59;
	selp.b16 	%rs327, %rs216, %rs211, %p59;
	add.s32 	%r107, %r107, 4;
	setp.ne.s32 	%p61, %r107, %r23;
	mov.u32 	%r108, %r23;
	@%p61 bra 	$L__BB0_34;
$L__BB0_35:
	setp.eq.s32 	%p62, %r22, 0;
	@%p62 bra 	$L__BB0_40;
	setp.eq.s32 	%p63, %r22, 1;
	cvt.u64.u32 	%rd33, %r108;
	add.s64 	%rd9, %rd2, %rd33;
	ld.local.u8 	%rs217, [%rd9];
	xor.b16  	%rs218, %rs217, %rs342;
	cvt.s16.s8 	%rs219, %rs218;
	and.b16  	%rs220, %rs218, 127;
	setp.eq.s16 	%p64, %rs220, 0;
	setp.gt.s16 	%p65, %rs219, -1;
	selp.b16 	%rs221, 16, 18, %p65;
	or.b16  	%rs222, %rs327, %rs221;
	selp.b16 	%rs325, %rs222, %rs325, %p64;
	selp.b16 	%rs326, %rs222, %rs326, %p64;
	selp.b16 	%rs327, %rs222, %rs327, %p64;
	@%p63 bra 	$L__BB0_40;
	setp.eq.s32 	%p66, %r22, 2;
	ld.local.u8 	%rs223, [%rd9+1];
	xor.b16  	%rs224, %rs223, %rs342;
	cvt.s16.s8 	%rs225, %rs224;
	and.b16  	%rs226, %rs224, 127;
	setp.eq.s16 	%p67, %rs226, 0;
	setp.gt.s16 	%p68, %rs225, -1;
	selp.b16 	%rs227, 16, 18, %p68;
	or.b16  	%rs228, %rs327, %rs227;
	selp.b16 	%rs325, %rs228, %rs325, %p67;
	selp.b16 	%rs326, %rs228, %rs326, %p67;
	selp.b16 	%rs327, %rs228, %rs327, %p67;
	@%p66 bra 	$L__BB0_40;
	ld.local.u8 	%rs229, [%rd9+2];
	xor.b16  	%rs230, %rs229, %rs342;
	cvt.s16.s8 	%rs64, %rs230;
	and.b16  	%rs231, %rs230, 127;
	setp.ne.s16 	%p69, %rs231, 0;
	@%p69 bra 	$L__BB0_40;
	setp.gt.s16 	%p70, %rs64, -1;
	selp.b16 	%rs232, 16, 18, %p70;
	or.b16  	%rs325, %rs327, %rs232;
	mov.u16 	%rs326, %rs325;
	mov.u16 	%rs327, %rs325;
$L__BB0_40:
	setp.lt.s32 	%p71, %r16, 1;
	xor.b16  	%rs233, %rs19, %rs342;
	cvt.s16.s8 	%rs234, %rs233;
	and.b16  	%rs235, %rs233, 127;
	setp.eq.s16 	%p72, %rs235, 0;
	setp.gt.s16 	%p73, %rs234, -1;
	selp.b16 	%rs236, 18, 16, %p73;
	or.b16  	%rs237, %rs327, %rs236;
	selp.b16 	%rs337, %rs237, %rs325, %p72;
	selp.b16 	%rs338, %rs237, %rs326, %p72;
	selp.b16 	%rs339, %rs237, %rs327, %p72;
	@%p71 bra 	$L__BB0_49;
	setp.lt.u32 	%p74, %r21, 3;
	mov.b32 	%r110, 0;
	@%p74 bra 	$L__BB0_44;
	mov.b32 	%r109, 0;
$L__BB0_43:
	cvt.u64.u32 	%rd34, %r109;
	add.s64 	%rd35, %rd2, %rd34;
	ld.local.u32 	%r89, [%rd35];
	bfe.u32 	%r90, %r89, 0, 8;
	cvt.u16.u32 	%rs239, %r90;
	bfe.u32 	%r91, %r89, 8, 8;
	cvt.u16.u32 	%rs240, %r91;
	bfe.u32 	%r92, %r89, 16, 8;
	cvt.u16.u32 	%rs241, %r92;
	bfe.u32 	%r93, %r89, 24, 8;
	cvt.u16.u32 	%rs242, %r93;
	xor.b16  	%rs243, %rs239, %rs341;
	cvt.s16.s8 	%rs244, %rs243;
	and.b16  	%rs245, %rs243, 127;
	setp.eq.s16 	%p75, %rs245, 0;
	setp.gt.s16 	%p76, %rs244, -1;
	selp.b16 	%rs246, 32, 36, %p76;
	or.b16  	%rs247, %rs339, %rs246;
	selp.b16 	%rs248, %rs247, %rs337, %p75;
	selp.b16 	%rs249, %rs247, %rs338, %p75;
	selp.b16 	%rs250, %rs247, %rs339, %p75;
	xor.b16  	%rs251, %rs240, %rs341;
	cvt.s16.s8 	%rs252, %rs251;
	and.b16  	%rs253, %rs251, 127;
	setp.eq.s16 	%p77, %rs253, 0;
	setp.gt.s16 	%p78, %rs252, -1;
	selp.b16 	%rs254, 32, 36, %p78;
	or.b16  	%rs255, %rs250, %rs254;
	selp.b16 	%rs256, %rs255, %rs248, %p77;
	selp.b16 	%rs257, %rs255, %rs249, %p77;
	selp.b16 	%rs258, %rs255, %rs250, %p77;
	xor.b16  	%rs259, %rs241, %rs341;
	cvt.s16.s8 	%rs260, %rs259;
	and.b16  	%rs261, %rs259, 127;
	setp.eq.s16 	%p79, %rs261, 0;
	setp.gt.s16 	%p80, %rs260, -1;
	selp.b16 	%rs262, 32, 36, %p80;
	or.b16  	%rs263, %rs258, %rs262;
	selp.b16 	%rs264, %rs263, %rs256, %p79;
	selp.b16 	%rs265, %rs263, %rs257, %p79;
	selp.b16 	%rs266, %rs263, %rs258, %p79;
	xor.b16  	%rs267, %rs242, %rs341;
	cvt.s16.s8 	%rs268, %rs267;
	and.b16  	%rs269, %rs267, 127;
	setp.eq.s16 	%p81, %rs269, 0;
	setp.gt.s16 	%p82, %rs268, -1;
	selp.b16 	%rs270, 32, 36, %p82;
	or.b16  	%rs271, %rs266, %rs270;
	selp.b16 	%rs337, %rs271, %rs264, %p81;
	selp.b16 	%rs338, %rs271, %rs265, %p81;
	selp.b16 	%rs339, %rs271, %rs266, %p81;
	add.s32 	%r109, %r109, 4;
	setp.ne.s32 	%p83, %r109, %r23;
	mov.u32 	%r110, %r23;
	@%p83 bra 	$L__BB0_43;
$L__BB0_44:
	setp.eq.s32 	%p84, %r22, 0;
	@%p84 bra 	$L__BB0_49;
	setp.eq.s32 	%p85, %r22, 1;
	cvt.u64.u32 	%rd36, %r110;
	add.s64 	%rd10, %rd2, %rd36;
	ld.local.u8 	%rs272, [%rd10];
	xor.b16  	%rs273, %rs272, %rs341;
	cvt.s16.s8 	%rs274, %rs273;
	and.b16  	%rs275, %rs273, 127;
	setp.eq.s16 	%p86, %rs275, 0;
	setp.gt.s16 	%p87, %rs274, -1;
	selp.b16 	%rs276, 32, 36, %p87;
	or.b16  	%rs277, %rs339, %rs276;
	selp.b16 	%rs337, %rs277, %rs337, %p86;
	selp.b16 	%rs338, %rs277, %rs338, %p86;
	selp.b16 	%rs339, %rs277, %rs339, %p86;
	@%p85 bra 	$L__BB0_49;
	setp.eq.s32 	%p88, %r22, 2;
	ld.local.u8 	%rs278, [%rd10+1];
	xor.b16  	%rs279, %rs278, %rs341;
	cvt.s16.s8 	%rs280, %rs279;
	and.b16  	%rs281, %rs279, 127;
	setp.eq.s16 	%p89, %rs281, 0;
	setp.gt.s16 	%p90, %rs280, -1;
	selp.b16 	%rs282, 32, 36, %p90;
	or.b16  	%rs283, %rs339, %rs282;
	selp.b16 	%rs337, %rs283, %rs337, %p89;
	selp.b16 	%rs338, %rs283, %rs338, %p89;
	selp.b16 	%rs339, %rs283, %rs339, %p89;
	@%p88 bra 	$L__BB0_49;
	ld.local.u8 	%rs284, [%rd10+2];
	xor.b16  	%rs285, %rs284, %rs341;
	cvt.s16.s8 	%rs90, %rs285;
	and.b16  	%rs286, %rs285, 127;
	setp.ne.s16 	%p91, %rs286, 0;
	@%p91 bra 	$L__BB0_49;
	setp.gt.s16 	%p92, %rs90, -1;
	selp.b16 	%rs287, 32, 36, %p92;
	or.b16  	%rs337, %rs339, %rs287;
	mov.u16 	%rs338, %rs337;
	mov.u16 	%rs339, %rs337;
$L__BB0_49:
	xor.b16  	%rs288, %rs19, %rs341;
	cvt.s16.s8 	%rs95, %rs288;
	and.b16  	%rs289, %rs288, 127;
	setp.ne.s16 	%p93, %rs289, 0;
	@%p93 bra 	$L__BB0_51;
	setp.gt.s16 	%p94, %rs95, -1;
	selp.b16 	%rs290, 36, 32, %p94;
	or.b16  	%rs337, %rs339, %rs290;
	mov.u16 	%rs338, %rs337;
$L__BB0_51:
	setp.lt.s32 	%p95, %r104, %r37;
	and.b16  	%rs291, %rs338, 63;
	setp.eq.s16 	%p96, %rs291, 56;
	and.pred  	%p97, %p95, %p96;
	mov.b32 	%r94, -1;
	vote.sync.any.pred 	%p98, %p97, %r94;
	not.pred 	%p99, %p98;
	@%p99 bra 	$L__BB0_56;
	setp.ne.s32 	%p101, %r3, 0;
	@%p101 bra 	$L__BB0_60;
	mov.b32 	%r96, 1;
	st.global.u32 	[%rd4], %r96;
	bra.uni 	$L__BB0_60;
$L__BB0_54:
	setp.ne.s32 	%p13, %r3, 0;
	@%p13 bra 	$L__BB0_60;
	atom.global.exch.b32 	%r55, [formula_satisfied], %r2;
	bra.uni 	$L__BB0_60;
$L__BB0_56:
	setp.ge.s32 	%p100, %r104, %r37;
	@%p100 bra 	$L__BB0_58;
	mul.wide.u32 	%rd37, %r104, 4;
	add.s64 	%rd38, %rd3, %rd37;
	st.global.u8 	[%rd38], %rs343;
	st.global.u8 	[%rd38+1], %rs342;
	st.global.u8 	[%rd38+2], %rs341;
	st.global.u8 	[%rd38+3], %rs338;
$L__BB0_58:
	bar.warp.sync 	-1;
	add.s32 	%r104, %r104, 32;
	bra.uni 	$L__BB0_20;
$L__BB0_59:
	add.s32 	%r13, %r13, 1;
	setp.ne.s32 	%p27, %r13, %r38;
	mov.u32 	%r102, %r15;
	@%p27 bra 	$L__BB0_9;
$L__BB0_60:
	ret;

}
	// .globl	_Z10sat_kernelP6clauseS0_Pjii
.visible .entry _Z10sat_kernelP6clauseS0_Pjii(
	.param .u64 .ptr .align 1 _Z10sat_kernelP6clauseS0_Pjii_param_0,
	.param .u64 .ptr .align 1 _Z10sat_kernelP6clauseS0_Pjii_param_1,
	.param .u64 .ptr .align 1 _Z10sat_kernelP6clauseS0_Pjii_param_2,
	.param .u32 _Z10sat_kernelP6clauseS0_Pjii_param_3,
	.param .u32 _Z10sat_kernelP6clauseS0_Pjii_param_4
)
{
	.local .align 1 .b8 	__local_depot1[4];
	.reg .b64 	%SP;
	.reg .b64 	%SPL;
	.reg .pred 	%p<92>;
	.reg .b16 	%rs<272>;
	.reg .b32 	%r<58>;
	.reg .b64 	%rd<40>;

	mov.u64 	%SPL, __local_depot1;
	ld.param.u64 	%rd11, [_Z10sat_kernelP6clauseS0_Pjii_param_0];
	ld.param.u64 	%rd13, [_Z10sat_kernelP6clauseS0_Pjii_param_2];
	ld.param.u32 	%r21, [_Z10sat_kernelP6clauseS0_Pjii_param_3];
	ld.param.u32 	%r22, [_Z10sat_kernelP6clauseS0_Pjii_param_4];
	add.u64 	%rd1, %SPL, 0;
	mov.u32 	%r23, %ctaid.x;
	mov.u32 	%r1, %tid.x;
	shr.u32 	%r24, %r1, 5;
	mad.lo.s32 	%r2, %r23, 10, %r24;
	setp.ge.s32 	%p1, %r2, %r21;
	@%p1 bra 	$L__BB1_43;
	cvta.to.global.u64 	%rd15, %rd11;
	cvta.to.global.u64 	%rd16, %rd13;
	and.b32  	%r3, %r1, 31;
	mul.hi.s32 	%r25, %r2, 1431655766;
	shr.u32 	%r26, %r25, 31;
	add.s32 	%r27, %r25, %r26;
	mad.lo.s32 	%r4, %r27, -3, %r2;
	mul.lo.s32 	%r28, %r21, %r4;
	cvt.s64.s32 	%rd17, %r28;
	cvt.s64.s32 	%rd18, %r27;
	add.s64 	%rd19, %rd17, %rd18;
	shl.b64 	%rd20, %rd19, 2;
	add.s64 	%rd2, %rd16, %rd20;
	mul.lo.s32 	%r29, %r22, %r27;
	mul.wide.s32 	%rd21, %r29, 4;
	add.s64 	%rd3, %rd15, %rd21;
	add.s32 	%r30, %r28, %r27;
	mul.lo.s32 	%r5, %r30, %r22;
	ld.global.u8 	%rs71, [%rd3];
	ld.global.u8 	%rs72, [%rd3+1];
	ld.global.u8 	%rs73, [%rd3+2];
	ld.global.u8 	%rs74, [%rd3+3];
	st.local.u8 	[%rd1], %rs71;
	add.s64 	%rd4, %rd1, 1;
	st.local.u8 	[%rd1+1], %rs72;
	st.local.u8 	[%rd1+2], %rs73;
	st.local.u8 	[%rd1+3], %rs74;
	cvt.u32.u16 	%r31, %rs74;
	and.b32  	%r32, %r31, 255;
	shr.u32 	%r33, %r32, %r4;
	and.b32  	%r34, %r33, 8;
	setp.ne.s32 	%p2, %r34, 0;
	@%p2 bra 	$L__BB1_36;
	add.s32 	%r6, %r4, -1;
	and.b32  	%r7, %r4, 3;
	and.b32  	%r8, %r4, 2147483644;
	cvt.s64.s32 	%rd5, %r5;
	mov.b16 	%rs271, 1;
	cvt.s64.s32 	%rd24, %r4;
	add.s64 	%rd25, %rd1, %rd24;
	mov.u32 	%r51, %r3;
$L__BB1_3:
	setp.lt.s32 	%p4, %r51, %r22;
	mov.b32 	%r36, -1;
	vote.sync.any.pred 	%p5, %p4, %r36;
	not.pred 	%p6, %p5;
	@%p6 bra 	$L__BB1_41;
	setp.ge.s32 	%p7, %r51, %r22;
	@%p7 bra 	$L__BB1_33;
	setp.lt.s32 	%p8, %r4, 1;
	mul.wide.u32 	%rd22, %r51, 4;
	add.s64 	%rd23, %rd3, %rd22;
	ld.global.u8 	%rs269, [%rd23];
	ld.global.u8 	%rs268, [%rd23+1];
	ld.global.u8 	%rs267, [%rd23+2];
	ld.global.u8 	%rs248, [%rd23+3];
	ld.local.u8 	%rs10, [%rd25];
	mov.u16 	%rs249, %rs248;
	@%p8 bra 	$L__BB1_14;
	setp.lt.u32 	%p9, %r6, 3;
	mov.b32 	%r53, 0;
	mov.u16 	%rs249, %rs248;
	@%p9 bra 	$L__BB1_9;
	and.b32  	%r39, %r4, 2147483644;
	neg.s32 	%r52, %r39;
	mov.u64 	%rd39, %rd4;
	mov.u16 	%rs249, %rs248;
$L__BB1_8:
	ld.local.u8 	%rs78, [%rd39+-1];
	xor.b16  	%rs79, %rs78, %rs269;
	cvt.s16.s8 	%rs80, %rs79;
	and.b16  	%rs81, %rs79, 127;
	setp.eq.s16 	%p10, %rs81, 0;
	setp.gt.s16 	%p11, %rs80, -1;
	selp.b16 	%rs82, 8, 9, %p11;
	or.b16  	%rs83, %rs249, %rs82;
	selp.b16 	%rs84, %rs83, %rs248, %p10;
	selp.b16 	%rs85, %rs83, %rs249, %p10;
	ld.local.u8 	%rs86, [%rd39];
	xor.b16  	%rs87, %rs86, %rs269;
	cvt.s16.s8 	%rs88, %rs87;
	and.b16  	%rs89, %rs87, 127;
	setp.eq.s16 	%p12, %rs89, 0;
	setp.gt.s16 	%p13, %rs88, -1;
	selp.b16 	%rs90, 8, 9, %p13;
	or.b16  	%rs91, %rs85, %rs90;
	selp.b16 	%rs92, %rs91, %rs84, %p12;
	selp.b16 	%rs93, %rs91, %rs85, %p12;
	ld.local.u8 	%rs94, [%rd39+1];
	xor.b16  	%rs95, %rs94, %rs269;
	cvt.s16.s8 	%rs96, %rs95;
	and.b16  	%rs97, %rs95, 127;
	setp.eq.s16 	%p14, %rs97, 0;
	setp.gt.s16 	%p15, %rs96, -1;
	selp.b16 	%rs98, 8, 9, %p15;
	or.b16  	%rs99, %rs93, %rs98;
	selp.b16 	%rs100, %rs99, %rs92, %p14;
	selp.b16 	%rs101, %rs99, %rs93, %p14;
	ld.local.u8 	%rs102, [%rd39+2];
	xor.b16  	%rs103, %rs102, %rs269;
	cvt.s16.s8 	%rs104, %rs103;
	and.b16  	%rs105, %rs103, 127;
	setp.eq.s16 	%p16, %rs105, 0;
	setp.gt.s16 	%p17, %rs104, -1;
	selp.b16 	%rs106, 8, 9, %p17;
	or.b16  	%rs107, %rs101, %rs106;
	selp.b16 	%rs248, %rs107, %rs100, %p16;
	selp.b16 	%rs249, %rs107, %rs101, %p16;
	add.s32 	%r52, %r52, 4;
	add.s64 	%rd39, %rd39, 4;
	setp.ne.s32 	%p18, %r52, 0;
	mov.u32 	%r53, %r8;
	@%p18 bra 	$L__BB1_8;
$L__BB1_9:
	setp.eq.s32 	%p19, %r7, 0;
	@%p19 bra 	$L__BB1_14;
	setp.eq.s32 	%p20, %r7, 1;
	cvt.u64.u32 	%rd26, %r53;
	add.s64 	%rd8, %rd1, %rd26;
	ld.local.u8 	%rs108, [%rd8];
	xor.b16  	%rs109, %rs108, %rs269;
	cvt.s16.s8 	%rs110, %rs109;
	and.b16  	%rs111, %rs109, 127;
	setp.eq.s16 	%p21, %rs111, 0;
	setp.gt.s16 	%p22, %rs110, -1;
	selp.b16 	%rs112, 8, 9, %p22;
	or.b16  	%rs113, %rs249, %rs112;
	selp.b16 	%rs248, %rs113, %rs248, %p21;
	selp.b16 	%rs249, %rs113, %rs249, %p21;
	@%p20 bra 	$L__BB1_14;
	setp.eq.s32 	%p23, %r7, 2;
	ld.local.u8 	%rs114, [%rd8+1];
	xor.b16  	%rs115, %rs114, %rs269;
	cvt.s16.s8 	%rs116, %rs115;
	and.b16  	%rs117, %rs115, 127;
	setp.eq.s16 	%p24, %rs117, 0;
	setp.gt.s16 	%p25, %rs116, -1;
	selp.b16 	%rs118, 8, 9, %p25;
	or.b16  	%rs119, %rs249, %rs118;
	selp.b16 	%rs248, %rs119, %rs248, %p24;
	selp.b16 	%rs249, %rs119, %rs249, %p24;
	@%p23 bra 	$L__BB1_14;
	ld.local.u8 	%rs120, [%rd8+2];
	xor.b16  	%rs121, %rs120, %rs269;
	cvt.s16.s8 	%rs23, %rs121;
	and.b16  	%rs122, %rs121, 127;
	setp.ne.s16 	%p26, %rs122, 0;
	@%p26 bra 	$L__BB1_14;
	setp.gt.s16 	%p27, %rs23, -1;
	selp.b16 	%rs123, 8, 9, %p27;
	or.b16  	%rs248, %rs249, %rs123;
	mov.u16 	%rs249, %rs248;
$L__BB1_14:
	xor.b16  	%rs124, %rs10, %rs269;
	cvt.s16.s8 	%rs125, %rs124;
	and.b16  	%rs126, %rs124, 127;
	setp.eq.s16 	%p29, %rs126, 0;
	setp.gt.s16 	%p30, %rs125, -1;
	selp.b16 	%rs127, 9, 8, %p30;
	or.b16  	%rs128, %rs249, %rs127;
	selp.b16 	%rs256, %rs128, %rs248, %p29;
	selp.b16 	%rs257, %rs128, %rs249, %p29;
	@%p8 bra 	$L__BB1_23;
	setp.lt.u32 	%p31, %r6, 3;
	mov.b32 	%r55, 0;
	@%p31 bra 	$L__BB1_18;
	mov.b32 	%r54, 0;
$L__BB1_17:
	cvt.u64.u32 	%rd27, %r54;
	add.s64 	%rd28, %rd1, %rd27;
	ld.local.u8 	%rs130, [%rd28];
	xor.b16  	%rs131, %rs130, %rs268;
	cvt.s16.s8 	%rs132, %rs131;
	and.b16  	%rs133, %rs131, 127;
	setp.eq.s16 	%p32, %rs133, 0;
	setp.gt.s16 	%p33, %rs132, -1;
	selp.b16 	%rs134, 16, 18, %p33;
	or.b16  	%rs135, %rs257, %rs134;
	selp.b16 	%rs136, %rs135, %rs256, %p32;
	selp.b16 	%rs137, %rs135, %rs257, %p32;
	ld.local.u8 	%rs138, [%rd28+1];
	xor.b16  	%rs139, %rs138, %rs268;
	cvt.s16.s8 	%rs140, %rs139;
	and.b16  	%rs141, %rs139, 127;
	setp.eq.s16 	%p34, %rs141, 0;
	setp.gt.s16 	%p35, %rs140, -1;
	selp.b16 	%rs142, 16, 18, %p35;
	or.b16  	%rs143, %rs137, %rs142;
	selp.b16 	%rs144, %rs143, %rs136, %p34;
	selp.b16 	%rs145, %rs143, %rs137, %p34;
	ld.local.u8 	%rs146, [%rd28+2];
	xor.b16  	%rs147, %rs146, %rs268;
	cvt.s16.s8 	%rs148, %rs147;
	and.b16  	%rs149, %rs147, 127;
	setp.eq.s16 	%p36, %rs149, 0;
	setp.gt.s16 	%p37, %rs148, -1;
	selp.b16 	%rs150, 16, 18, %p37;
	or.b16  	%rs151, %rs145, %rs150;
	selp.b16 	%rs152, %rs151, %rs144, %p36;
	selp.b16 	%rs153, %rs151, %rs145, %p36;
	ld.local.u8 	%rs154, [%rd28+3];
	xor.b16  	%rs155, %rs154, %rs268;
	cvt.s16.s8 	%rs156, %rs155;
	and.b16  	%rs157, %rs155, 127;
	setp.eq.s16 	%p38, %rs157, 0;
	setp.gt.s16 	%p39, %rs156, -1;
	selp.b16 	%rs158, 16, 18, %p39;
	or.b16  	%rs159, %rs153, %rs158;
	selp.b16 	%rs256, %rs159, %rs152, %p38;
	selp.b16 	%rs257, %rs159, %rs153, %p38;
	add.s32 	%r54, %r54, 4;
	setp.ne.s32 	%p40, %r54, %r8;
	mov.u32 	%r55, %r8;
	@%p40 bra 	$L__BB1_17;
$L__BB1_18:
	setp.eq.s32 	%p41, %r7, 0;
	@%p41 bra 	$L__BB1_23;
	setp.eq.s32 	%p42, %r7, 1;
	cvt.u64.u32 	%rd29, %r55;
	add.s64 	%rd9, %rd1, %rd29;
	ld.local.u8 	%rs160, [%rd9];
	xor.b16  	%rs161, %rs160, %rs268;
	cvt.s16.s8 	%rs162, %rs161;
	and.b16  	%rs163, %rs161, 127;
	setp.eq.s16 	%p43, %rs163, 0;
	setp.gt.s16 	%p44, %rs162, -1;
	selp.b16 	%rs164, 16, 18, %p44;
	or.b16  	%rs165, %rs257, %rs164;
	selp.b16 	%rs256, %rs165, %rs256, %p43;
	selp.b16 	%rs257, %rs165, %rs257, %p43;
	@%p42 bra 	$L__BB1_23;
	setp.eq.s32 	%p45, %r7, 2;
	ld.local.u8 	%rs166, [%rd9+1];
	xor.b16  	%rs167, %rs166, %rs268;
	cvt.s16.s8 	%rs168, %rs167;
	and.b16  	%rs169, %rs167, 127;
	setp.eq.s16 	%p46, %rs169, 0;
	setp.gt.s16 	%p47, %rs168, -1;
	selp.b16 	%rs170, 16, 18, %p47;
	or.b16  	%rs171, %rs257, %rs170;
	selp.b16 	%rs256, %rs171, %rs256, %p46;
	selp.b16 	%rs257, %rs171, %rs257, %p46;
	@%p45 bra 	$L__BB1_23;
	ld.local.u8 	%rs172, [%rd9+2];
	xor.b16  	%rs173, %rs172, %rs268;
	cvt.s16.s8 	%rs41, %rs173;
	and.b16  	%rs174, %rs173, 127;
	setp.ne.s16 	%p48, %rs174, 0;
	@%p48 bra 	$L__BB1_23;
	setp.gt.s16 	%p49, %rs41, -1;
	selp.b16 	%rs175, 16, 18, %p49;
	or.b16  	%rs256, %rs257, %rs175;
	mov.u16 	%rs257, %rs256;
$L__BB1_23:
	xor.b16  	%rs176, %rs10, %rs268;
	cvt.s16.s8 	%rs177, %rs176;
	and.b16  	%rs178, %rs176, 127;
	setp.eq.s16 	%p51, %rs178, 0;
	setp.gt.s16 	%p52, %rs177, -1;
	selp.b16 	%rs179, 18, 16, %p52;
	or.b16  	%rs180, %rs257, %rs179;
	selp.b16 	%rs264, %rs180, %rs256, %p51;
	selp.b16 	%rs265, %rs180, %rs257, %p51;
	@%p8 bra 	$L__BB1_32;
	setp.lt.u32 	%p53, %r6, 3;
	mov.b32 	%r57, 0;
	@%p53 bra 	$L__BB1_27;
	mov.b32 	%r56, 0;
$L__BB1_26:
	cvt.u64.u32 	%rd30, %r56;
	add.s64 	%rd31, %rd1, %rd30;
	ld.local.u8 	%rs182, [%rd31];
	xor.b16  	%rs183, %rs182, %rs267;
	cvt.s16.s8 	%rs184, %rs183;
	and.b16  	%rs185, %rs183, 127;
	setp.eq.s16 	%p54, %rs185, 0;
	setp.gt.s16 	%p55, %rs184, -1;
	selp.b16 	%rs186, 32, 36, %p55;
	or.b16  	%rs187, %rs265, %rs186;
	selp.b16 	%rs188, %rs187, %rs264, %p54;
	selp.b16 	%rs189, %rs187, %rs265, %p54;
	ld.local.u8 	%rs190, [%rd31+1];
	xor.b16  	%rs191, %rs190, %rs267;
	cvt.s16.s8 	%rs192, %rs191;
	and.b16  	%rs193, %rs191, 127;
	setp.eq.s16 	%p56, %rs193, 0;
	setp.gt.s16 	%p57, %rs192, -1;
	selp.b16 	%rs194, 32, 36, %p57;
	or.b16  	%rs195, %rs189, %rs194;
	selp.b16 	%rs196, %rs195, %rs188, %p56;
	selp.b16 	%rs197, %rs195, %rs189, %p56;
	ld.local.u8 	%rs198, [%rd31+2];
	xor.b16  	%rs199, %rs198, %rs267;
	cvt.s16.s8 	%rs200, %rs199;
	and.b16  	%rs201, %rs199, 127;
	setp.eq.s16 	%p58, %rs201, 0;
	setp.gt.s16 	%p59, %rs200, -1;
	selp.b16 	%rs202, 32, 36, %p59;
	or.b16  	%rs203, %rs197, %rs202;
	selp.b16 	%rs204, %rs203, %rs196, %p58;
	selp.b16 	%rs205, %rs203, %rs197, %p58;
	ld.local.u8 	%rs206, [%rd31+3];
	xor.b16  	%rs207, %rs206, %rs267;
	cvt.s16.s8 	%rs208, %rs207;
	and.b16  	%rs209, %rs207, 127;
	setp.eq.s16 	%p60, %rs209, 0;
	setp.gt.s16 	%p61, %rs208, -1;
	selp.b16 	%rs210, 32, 36, %p61;
	or.b16  	%rs211, %rs205, %rs210;
	selp.b16 	%rs264, %rs211, %rs204, %p60;
	selp.b16 	%rs265, %rs211, %rs205, %p60;
	add.s32 	%r56, %r56, 4;
	setp.ne.s32 	%p62, %r56, %r8;
	mov.u32 	%r57, %r8;
	@%p62 bra 	$L__BB1_26;
$L__BB1_27:
	setp.eq.s32 	%p63, %r7, 0;
	@%p63 bra 	$L__BB1_32;
	setp.eq.s32 	%p64, %r7, 1;
	cvt.u64.u32 	%rd32, %r57;
	add.s64 	%rd10, %rd1, %rd32;
	ld.local.u8 	%rs212, [%rd10];
	xor.b16  	%rs213, %rs212, %rs267;
	cvt.s16.s8 	%rs214, %rs213;
	and.b16  	%rs215, %rs213, 127;
	setp.eq.s16 	%p65, %rs215, 0;
	setp.gt.s16 	%p66, %rs214, -1;
	selp.b16 	%rs216, 32, 36, %p66;
	or.b16  	%rs217, %rs265, %rs216;
	selp.b16 	%rs264, %rs217, %rs264, %p65;
	selp.b16 	%rs265, %rs217, %rs265, %p65;
	@%p64 bra 	$L__BB1_32;
	setp.eq.s32 	%p67, %r7, 2;
	ld.local.u8 	%rs218, [%rd10+1];
	xor.b16  	%rs219, %rs218, %rs267;
	cvt.s16.s8 	%rs220, %rs219;
	and.b16  	%rs221, %rs219, 127;
	setp.eq.s16 	%p68, %rs221, 0;
	setp.gt.s16 	%p69, %rs220, -1;
	selp.b16 	%rs222, 32, 36, %p69;
	or.b16  	%rs223, %rs265, %rs222;
	selp.b16 	%rs264, %rs223, %rs264, %p68;
	selp.b16 	%rs265, %rs223, %rs265, %p68;
	@%p67 bra 	$L__BB1_32;
	ld.local.u8 	%rs224, [%rd10+2];
	xor.b16  	%rs225, %rs224, %rs267;
	cvt.s16.s8 	%rs59, %rs225;
	and.b16  	%rs226, %rs225, 127;
	setp.ne.s16 	%p70, %rs226, 0;
	@%p70 bra 	$L__BB1_32;
	setp.gt.s16 	%p71, %rs59, -1;
	selp.b16 	%rs227, 32, 36, %p71;
	or.b16  	%rs264, %rs265, %rs227;
	mov.u16 	%rs265, %rs264;
$L__BB1_32:
	xor.b16  	%rs228, %rs10, %rs267;
	cvt.s16.s8 	%rs229, %rs228;
	and.b16  	%rs230, %rs228, 127;
	setp.eq.s16 	%p72, %rs230, 0;
	setp.gt.s16 	%p73, %rs229, -1;
	selp.b16 	%rs231, 36, 32, %p73;
	or.b16  	%rs232, %rs265, %rs231;
	selp.b16 	%rs266, %rs232, %rs264, %p72;
	and.b16  	%rs233, %rs266, 7;
	setp.eq.s16 	%p74, %rs233, 0;
	selp.b16 	%rs271, 0, %rs271, %p74;
$L__BB1_33:
	setp.lt.s32 	%p75, %r51, %r22;
	and.b16  	%rs234, %rs266, 63;
	setp.eq.s16 	%p76, %rs234, 56;
	and.pred  	%p77, %p75, %p76;
	mov.b32 	%r44, -1;
	vote.sync.any.pred 	%p78, %p77, %r44;
	not.pred 	%p79, %p78;
	@%p79 bra 	$L__BB1_38;
	setp.ne.s32 	%p91, %r3, 0;
	@%p91 bra 	$L__BB1_43;
	mov.b32 	%r50, 1;
	st.global.u32 	[%rd2], %r50;
	bra.uni 	$L__BB1_43;
$L__BB1_36:
	setp.ne.s32 	%p3, %r3, 0;
	@%p3 bra 	$L__BB1_43;
	mov.b32 	%r35, 1;
	st.global.u32 	[%rd2], %r35;
	bra.uni 	$L__BB1_43;
$L__BB1_38:
	setp.ge.s32 	%p80, %r51, %r22;
	@%p80 bra 	$L__BB1_40;
	ld.param.u64 	%rd38, [_Z10sat_kernelP6clauseS0_Pjii_param_1];
	cvt.u64.u32 	%rd33, %r51;
	add.s64 	%rd34, %rd33, %rd5;
	cvta.to.global.u64 	%rd35, %rd38;
	shl.b64 	%rd36, %rd34, 2;
	add.s64 	%rd37, %rd35, %rd36;
	st.global.u8 	[%rd37], %rs269;
	st.global.u8 	[%rd37+1], %rs268;
	st.global.u8 	[%rd37+2], %rs267;
	st.global.u8 	[%rd37+3], %rs266;
$L__BB1_40:
	and.b16  	%rs235, %rs266, 7;
	setp.ne.s16 	%p82, %rs235, 0;
	or.pred  	%p83, %p80, %p82;
	mov.b32 	%r46, -1;
	vote.sync.any.pred 	%p84, %p83, %r46;
	add.s32 	%r51, %r51, 32;
	not.pred 	%p85, %p84;
	@%p85 bra 	$L__BB1_3;
$L__BB1_41:
	and.b16  	%rs236, %rs271, 255;
	setp.ne.s16 	%p86, %rs236, 0;
	mov.b32 	%r48, -1;
	vote.sync.all.pred 	%p87, %p86, %r48;
	not.pred 	%p88, %p87;
	setp.ne.s32 	%p89, %r3, 0;
	or.pred  	%p90, %p89, %p88;
	@%p90 bra 	$L__BB1_43;
	st.global.u32 	[formula_satisfied], %r2;
$L__BB1_43:
	ret;

}
	// .globl	_Z7scan_1dPjiii
.visible .entry _Z7scan_1dPjiii(
	.param .u64 .ptr .align 1 _Z7scan_1dPjiii_param_0,
	.param .u32 _Z7scan_1dPjiii_param_1,
	.param .u32 _Z7scan_1dPjiii_param_2,
	.param .u32 _Z7scan_1dPjiii_param_3
)
{
	.reg .pred 	%p<33>;
	.reg .b32 	%r<75>;
	.reg .b64 	%rd<8>;
	// demoted variable
	.shared .align 4 .b8 _ZZ7scan_1dPjiiiE8partials[132];
	// demoted variable
	.shared .align 4 .u32 _ZZ7scan_1dPjiiiE4prev;
	ld.param.u64 	%rd3, [_Z7scan_1dPjiii_param_0];
	ld.param.u32 	%r14, [_Z7scan_1dPjiii_param_1];
	ld.param.u32 	%r15, [_Z7scan_1dPjiii_param_2];
	ld.param.u32 	%r16, [_Z7scan_1dPjiii_param_3];
	mov.u32 	%r1, %ctaid.x;
	mov.u32 	%r2, %tid.x;
	mad.lo.s32 	%r74, %r16, %r1, %r2;
	and.b32  	%r4, %r2, 31;
	setp.ne.s32 	%p1, %r2, 0;
	@%p1 bra 	$L__BB2_2;
	mov.b32 	%r17, 0;
	st.shared.u32 	[_ZZ7scan_1dPjiiiE8partials], %r17;
	st.shared.u32 	[_ZZ7scan_1dPjiiiE4prev], %r17;
$L__BB2_2:
	bar.sync 	0;
	setp.lt.s32 	%p2, %r15, 1;
	setp.ge.s32 	%p3, %r74, %r14;
	or.pred  	%p4, %p2, %p3;
	@%p4 bra 	$L__BB2_11;
	shr.u32 	%r19, %r2, 3;
	and.b32  	%r20, %r19, 124;
	mov.u32 	%r21, _ZZ7scan_1dPjiiiE8partials;
	add.s32 	%r5, %r21, %r20;
	shl.b32 	%r22, %r4, 2;
	add.s32 	%r6, %r21, %r22;
	and.b32  	%r7, %r74, 1023;
	cvta.to.global.u64 	%rd1, %rd3;
	mov.b32 	%r72, 0;
$L__BB2_4:
	setp.lt.u32 	%p5, %r4, 16;
	setp.lt.u32 	%p6, %r4, 8;
	setp.lt.u32 	%p7, %r4, 4;
	setp.lt.u32 	%p8, %r4, 2;
	setp.eq.s32 	%p9, %r4, 0;
	setp.ne.s32 	%p10, %r4, 31;
	mul.wide.s32 	%rd4, %r74, 4;
	add.s64 	%rd2, %rd1, %rd4;
	ld.global.u32 	%r23, [%rd2];
	setp.eq.s32 	%p11, %r23, 0;
	selp.b32 	%r24, -2147483647, 0, %p11;
	shfl.sync.up.b32	%r25|%p12, %r24, 1, 0, -1;
	and.b32  	%r26, %r25, 2147483647;
	selp.b32 	%r27, 0, %r26, %p9;
	add.s32 	%r28, %r27, %r24;
	shfl.sync.up.b32	%r29|%p13, %r28, 2, 0, -1;
	and.b32  	%r30, %r29, 2147483647;
	selp.b32 	%r31, 0, %r30, %p8;
	add.s32 	%r32, %r31, %r28;
	shfl.sync.up.b32	%r33|%p14, %r32, 4, 0, -1;
	and.b32  	%r34, %r33, 2147483647;
	selp.b32 	%r35, 0, %r34, %p7;
	add.s32 	%r36, %r35, %r32;
	shfl.sync.up.b32	%r37|%p15, %r36, 8, 0, -1;
	and.b32  	%r38, %r37, 2147483647;
	selp.b32 	%r39, 0, %r38, %p6;
	add.s32 	%r40, %r39, %r36;
	shfl.sync.up.b32	%r41|%p16, %r40, 16, 0, -1;
	and.b32  	%r42, %r41, 2147483647;
	selp.b32 	%r43, 0, %r42, %p5;
	add.s32 	%r10, %r43, %r40;
	@%p10 bra 	$L__BB2_6;
	st.shared.u32 	[%r5+4], %r10;
$L__BB2_6:
	setp.gt.u32 	%p17, %r2, 31;
	bar.sync 	0;
	@%p17 bra 	$L__BB2_8;
	setp.lt.u32 	%p18, %r4, 16;
	setp.lt.u32 	%p19, %r4, 8;
	setp.lt.u32 	%p20, %r4, 4;
	setp.lt.u32 	%p21, %r4, 2;
	setp.eq.s32 	%p22, %r4, 0;
	ld.shared.u32 	%r44, [%r6];
	shfl.sync.up.b32	%r45|%p23, %r44, 1, 0, -1;
	and.b32  	%r46, %r45, 2147483647;
	selp.b32 	%r47, 0, %r46, %p22;
	add.s32 	%r48, %r47, %r44;
	shfl.sync.up.b32	%r49|%p24, %r48, 2, 0, -1;
	and.b32  	%r50, %r49, 2147483647;
	selp.b32 	%r51, 0, %r50, %p21;
	add.s32 	%r52, %r51, %r48;
	shfl.sync.up.b32	%r53|%p25, %r52, 4, 0, -1;
	and.b32  	%r54, %r53, 2147483647;
	selp.b32 	%r55, 0, %r54, %p20;
	add.s32 	%r56, %r55, %r52;
	shfl.sync.up.b32	%r57|%p26, %r56, 8, 0, -1;
	and.b32  	%r58, %r57, 2147483647;
	selp.b32 	%r59, 0, %r58, %p19;
	add.s32 	%r60, %r59, %r56;
	shfl.sync.up.b32	%r61|%p27, %r60, 16, 0, -1;
	and.b32  	%r62, %r61, 2147483647;
	selp.b32 	%r63, 0, %r62, %p18;
	add.s32 	%r64, %r63, %r60;
	st.shared.u32 	[%r6], %r64;
$L__BB2_8:
	setp.ne.s32 	%p28, %r7, 1023;
	bar.sync 	0;
	ld.shared.u32 	%r65, [%r5];
	add.s32 	%r66, %r65, %r10;
	ld.shared.u32 	%r67, [_ZZ7scan_1dPjiiiE4prev];
	add.s32 	%r68, %r66, %r67;
	st.global.u32 	[%rd2], %r68;
	bar.sync 	0;
	@%p28 bra 	$L__BB2_10;
	and.b32  	%r69, %r10, 2147483647;
	st.shared.u32 	[_ZZ7scan_1dPjiiiE4prev], %r69;
$L__BB2_10:
	add.s32 	%r72, %r72, 1;
	add.s32 	%r74, %r74, 1024;
	setp.lt.s32 	%p29, %r72, %r15;
	setp.lt.s32 	%p30, %r74, %r14;
	and.pred  	%p31, %p29, %p30;
	@%p31 bra 	$L__BB2_4;
$L__BB2_11:
	and.b32  	%r70, %r74, 1023;
	setp.ne.s32 	%p32, %r70, 1023;
	@%p32 bra 	$L__BB2_13;
	ld.shared.u32 	%r71, [_ZZ7scan_1dPjiiiE4prev];
	mul.wide.u32 	%rd5, %r1, 4;
	mov.u64 	%rd6, d_p;
	add.s64 	%rd7, %rd6, %rd5;
	st.global.u32 	[%rd7], %r71;
$L__BB2_13:
	ret;

}
	// .globl	_Z13small_scan_1dv
.visible .entry _Z13small_scan_1dv()
{
	.reg .pred 	%p<11>;
	.reg .b32 	%r<25>;
	.reg .b64 	%rd<5>;

	mov.u32 	%r1, %tid.x;
	and.b32  	%r2, %r1, 31;
	shl.b32 	%r3, %r1, 2;
	cvt.u64.u32 	%rd1, %r3;
	and.b64  	%rd2, %rd1, 124;
	mov.u64 	%rd3, d_p;
	add.s64 	%rd4, %rd3, %rd2;
	ld.global.u32 	%r4, [%rd4];
	shfl.sync.up.b32	%r5|%p1, %r4, 1, 0, -1;
	setp.eq.s32 	%p2, %r2, 0;
	and.b32  	%r6, %r5, 2147483647;
	selp.b32 	%r7, 0, %r6, %p2;
	add.s32 	%r8, %r7, %r4;
	shfl.sync.up.b32	%r9|%p3, %r8, 2, 0, -1;
	setp.lt.u32 	%p4, %r2, 2;
	and.b32  	%r10, %r9, 2147483647;
	selp.b32 	%r11, 0, %r10, %p4;
	add.s32 	%r12, %r11, %r8;
	shfl.sync.up.b32	%r13|%p5, %r12, 4, 0, -1;
	setp.lt.u32 	%p6, %r2, 4;
	and.b32  	%r14, %r13, 2147483647;
	selp.b32 	%r15, 0, %r14, %p6;
	add.s32 	%r16, %r15, %r12;
	shfl.sync.up.b32	%r17|%p7, %r16, 8, 0, -1;
	setp.lt.u32 	%p8, %r2, 8;
	and.b32  	%r18, %r17, 2147483647;
	selp.b32 	%r19, 0, %r18, %p8;
	add.s32 	%r20, %r19, %r16;
	shfl.sync.up.b32	%r21|%p9, %r20, 16, 0, -1;
	setp.lt.u32 	%p10, %r2, 16;
	and.b32  	%r22, %r21, 2147483647;
	selp.b32 	%r23, 0, %r22, %p10;
	add.s32 	%r24, %r23, %r20;
	st.global.u32 	[%rd4], %r24;
	ret;

}
	// .globl	_Z12propagate_1dPjiii
.visible .entry _Z12propagate_1dPjiii(
	.param .u64 .ptr .align 1 _Z12propagate_1dPjiii_param_0,
	.param .u32 _Z12propagate_1dPjiii_param_1,
	.param .u32 _Z12propagate_1dPjiii_param_2,
	.param .u32 _Z12propagate_1dPjiii_param_3
)
{
	.reg .pred 	%p<6>;
	.reg .b32 	%r<16>;
	.reg .b64 	%rd<8>;
	// demoted variable
	.shared .align 4 .u32 _ZZ12propagate_1dPjiiiE4prev;
	ld.param.u64 	%rd2, [_Z12propagate_1dPjiii_param_0];
	ld.param.u32 	%r6, [_Z12propagate_1dPjiii_param_1];
	ld.param.u32 	%r7, [_Z12propagate_1dPjiii_param_2];
	ld.param.u32 	%r8, [_Z12propagate_1dPjiii_param_3];
	mov.u32 	%r1, %ctaid.x;
	mad.lo.s32 	%r9, %r8, %r1, %r8;
	mov.u32 	%r10, %tid.x;
	add.s32 	%r15, %r9, %r10;
	setp.ne.s32 	%p1, %r10, 0;
	@%p1 bra 	$L__BB4_2;
	mul.wide.u32 	%rd3, %r1, 4;
	mov.u64 	%rd4, d_p;
	add.s64 	%rd5, %rd4, %rd3;
	ld.global.u32 	%r11, [%rd5];
	and.b32  	%r12, %r11, 2147483647;
	st.shared.u32 	[_ZZ12propagate_1dPjiiiE4prev], %r12;
$L__BB4_2:
	bar.sync 	0;
	setp.lt.s32 	%p2, %r7, 1;
	setp.ge.s32 	%p3, %r15, %r6;
	or.pred  	%p4, %p2, %p3;
	@%p4 bra 	$L__BB4_5;
	ld.shared.u32 	%r3, [_ZZ12propagate_1dPjiiiE4prev];
	cvta.to.global.u64 	%rd1, %rd2;
$L__BB4_4:
	mul.wide.s32 	%rd6, %r15, 4;
	add.s64 	%rd7, %rd1, %rd6;
	ld.global.u32 	%r13, [%rd7];
	add.s32 	%r14, %r13, %r3;
	st.global.u32 	[%rd7], %r14;
	add.s32 	%r15, %r15, 1024;
	setp.lt.s32 	%p5, %r15, %r6;
	@%p5 bra 	$L__BB4_4;
$L__BB4_5:
	ret;

}
	// .globl	_Z10scatter_1dP6clauseS0_Pjii
.visible .entry _Z10scatter_1dP6clauseS0_Pjii(
	.param .u64 .ptr .align 1 _Z10scatter_1dP6clauseS0_Pjii_param_0,
	.param .u64 .ptr .align 1 _Z10scatter_1dP6clauseS0_Pjii_param_1,
	.param .u64 .ptr .align 1 _Z10scatter_1dP6clauseS0_Pjii_param_2,
	.param .u32 _Z10scatter_1dP6clauseS0_Pjii_param_3,
	.param .u32 _Z10scatter_1dP6clauseS0_Pjii_param_4
)
{
	.reg .pred 	%p<10>;
	.reg .b16 	%rs<21>;
	.reg .b32 	%r<34>;
	.reg .b64 	%rd<44>;
	// demoted variable
	.shared .align 4 .u32 _ZZ10scatter_1dP6clauseS0_PjiiE6values;
	ld.param.u64 	%rd18, [_Z10scatter_1dP6clauseS0_Pjii_param_0];
	ld.param.u64 	%rd19, [_Z10scatter_1dP6clauseS0_Pjii_param_1];
	ld.param.u64 	%rd20, [_Z10scatter_1dP6clauseS0_Pjii_param_2];
	ld.param.u32 	%r15, [_Z10scatter_1dP6clauseS0_Pjii_param_3];
	ld.param.u32 	%r16, [_Z10scatter_1dP6clauseS0_Pjii_param_4];
	cvta.to.global.u64 	%rd1, %rd19;
	cvta.to.global.u64 	%rd2, %rd18;
	cvta.to.global.u64 	%rd3, %rd20;
	mov.u32 	%r1, %ctaid.x;
	shl.b32 	%r17, %r1, 5;
	mov.u32 	%r2, %tid.x;
	shr.u32 	%r18, %r2, 5;
	or.b32  	%r3, %r17, %r18;
	setp.ge.s32 	%p1, %r3, %r16;
	@%p1 bra 	$L__BB5_12;
	setp.ne.s32 	%p2, %r2, 0;
	@%p2 bra 	$L__BB5_4;
	mul.wide.s32 	%rd21, %r16, 4;
	add.s64 	%rd22, %rd3, %rd21;
	ld.global.u32 	%r19, [%rd22+-4];
	and.b32  	%r4, %r19, 2147483647;
	st.shared.u32 	[_ZZ10scatter_1dP6clauseS0_PjiiE6values], %r4;
	setp.ne.s32 	%p3, %r1, 0;
	@%p3 bra 	$L__BB5_4;
	st.global.u32 	[nb_of_valid], %r4;
$L__BB5_4:
	bar.sync 	0;
	mul.wide.s32 	%rd23, %r3, 4;
	add.s64 	%rd24, %rd3, %rd23;
	ld.global.u32 	%r5, [%rd24];
	setp.gt.s32 	%p4, %r5, -1;
	@%p4 bra 	$L__BB5_12;
	and.b32  	%r20, %r5, 2147483647;
	mul.lo.s32 	%r21, %r15, %r3;
	cvt.s64.s32 	%rd4, %r21;
	add.s32 	%r22, %r20, -1;
	mul.lo.s32 	%r23, %r22, %r15;
	cvt.s64.s32 	%rd5, %r23;
	and.b32  	%r33, %r2, 31;
	setp.ge.s32 	%p5, %r33, %r15;
	@%p5 bra 	$L__BB5_12;
	not.b32 	%r24, %r33;
	add.s32 	%r7, %r15, %r24;
	and.b32  	%r25, %r7, 96;
	setp.eq.s32 	%p6, %r25, 96;
	@%p6 bra 	$L__BB5_9;
	shr.u32 	%r26, %r7, 5;
	add.s32 	%r27, %r26, 1;
	and.b32  	%r28, %r27, 3;
	neg.s32 	%r31, %r28;
	cvt.u64.u32 	%rd25, %r2;
	and.b64  	%rd26, %rd25, 31;
	add.s64 	%rd27, %rd5, %rd26;
	shl.b64 	%rd28, %rd27, 2;
	add.s64 	%rd29, %rd28, %rd1;
	add.s64 	%rd41, %rd29, 3;
	add.s64 	%rd30, %rd4, %rd26;
	shl.b64 	%rd31, %rd30, 2;
	add.s64 	%rd32, %rd31, %rd2;
	add.s64 	%rd40, %rd32, 3;
	shl.b32 	%r29, %r27, 5;
	and.b32  	%r30, %r29, 96;
	or.b32  	%r33, %r30, %r33;
$L__BB5_8:
	.pragma "nounroll";
	ld.global.u8 	%rs1, [%rd40+-3];
	ld.global.u8 	%rs2, [%rd40+-2];
	ld.global.u8 	%rs3, [%rd40+-1];
	ld.global.u8 	%rs4, [%rd40];
	st.global.u8 	[%rd41+-3], %rs1;
	st.global.u8 	[%rd41+-2], %rs2;
	st.global.u8 	[%rd41+-1], %rs3;
	st.global.u8 	[%rd41], %rs4;
	add.s32 	%r31, %r31, 1;
	setp.ne.s32 	%p7, %r31, 0;
	add.s64 	%rd41, %rd41, 128;
	add.s64 	%rd40, %rd40, 128;
	@%p7 bra 	$L__BB5_8;
$L__BB5_9:
	setp.lt.u32 	%p8, %r7, 96;
	@%p8 bra 	$L__BB5_12;
	cvt.u64.u32 	%rd33, %r33;
	add.s64 	%rd34, %rd5, %rd33;
	shl.b64 	%rd35, %rd34, 2;
	add.s64 	%rd36, %rd35, %rd1;
	add.s64 	%rd43, %rd36, 256;
	add.s64 	%rd37, %rd4, %rd33;
	shl.b64 	%rd38, %rd37, 2;
	add.s64 	%rd39, %rd38, %rd2;
	add.s64 	%rd42, %rd39, 256;
$L__BB5_11:
	ld.global.u8 	%rs5, [%rd42+-256];
	ld.global.u8 	%rs6, [%rd42+-255];
	ld.global.u8 	%rs7, [%rd42+-254];
	ld.global.u8 	%rs8, [%rd42+-253];
	st.global.u8 	[%rd43+-256], %rs5;
	st.global.u8 	[%rd43+-255], %rs6;
	st.global.u8 	[%rd43+-254], %rs7;
	st.global.u8 	[%rd43+-253], %rs8;
	ld.global.u8 	%rs9, [%rd42+-128];
	ld.global.u8 	%rs10, [%rd42+-127];
	ld.global.u8 	%rs11, [%rd42+-126];
	ld.global.u8 	%rs12, [%rd42+-125];
	st.global.u8 	[%rd43+-128], %rs9;
	st.global.u8 	[%rd43+-127], %rs10;
	st.global.u8 	[%rd43+-126], %rs11;
	st.global.u8 	[%rd43+-125], %rs12;
	ld.global.u8 	%rs13, [%rd42];
	ld.global.u8 	%rs14, [%rd42+1];
	ld.global.u8 	%rs15, [%rd42+2];
	ld.global.u8 	%rs16, [%rd42+3];
	st.global.u8 	[%rd43], %rs13;
	st.global.u8 	[%rd43+1], %rs14;
	st.global.u8 	[%rd43+2], %rs15;
	st.global.u8 	[%rd43+3], %rs16;
	ld.global.u8 	%rs17, [%rd42+128];
	ld.global.u8 	%rs18, [%rd42+129];
	ld.global.u8 	%rs19, [%rd42+130];
	ld.global.u8 	%rs20, [%rd42+131];
	st.global.u8 	[%rd43+128], %rs17;
	st.global.u8 	[%rd43+129], %rs18;
	st.global.u8 	[%rd43+130], %rs19;
	st.global.u8 	[%rd43+131], %rs20;
	add.s32 	%r33, %r33, 128;
	add.s64 	%rd43, %rd43, 512;
	add.s64 	%rd42, %rd42, 512;
	setp.lt.s32 	%p9, %r33, %r15;
	@%p9 bra 	$L__BB5_11;
$L__BB5_12:
	ret;

}
	// .globl	_Z7scan_2dP6clausePjiiii
.visible .entry _Z7scan_2dP6clausePjiiii(
	.param .u64 .ptr .align 1 _Z7scan_2dP6clausePjiiii_param_0,
	.param .u64 .ptr .align 1 _Z7scan_2dP6clausePjiiii_param_1,
	.param .u32 _Z7scan_2dP6clausePjiiii_param_2,
	.param .u32 _Z7scan_2dP6clausePjiiii_param_3,
	.param .u32 _Z7scan_2dP6clausePjiiii_param_4,
	.param .u32 _Z7scan_2dP6clausePjiiii_param_5
)
{
	.local .align 8 .b8 	__local_depot6[8];
	.reg .b64 	%SP;
	.reg .b64 	%SPL;
	.reg .pred 	%p<45>;
	.reg .b16 	%rs<3>;
	.reg .b32 	%r<244>;
	.reg .b64 	%rd<22>;
	// demoted variable
	.shared .align 4 .b8 _ZZ7scan_2dP6clausePjiiiiE8partials[132];
	// demoted variable
	.shared .align 4 .u32 _ZZ7scan_2dP6clausePjiiiiE4prev;
	mov.u64 	%SPL, __local_depot6;
	cvta.local.u64 	%SP, %SPL;
	ld.param.u32 	%r39, [_Z7scan_2dP6clausePjiiii_param_2];
	ld.param.u32 	%r40, [_Z7scan_2dP6clausePjiiii_param_3];
	ld.param.u32 	%r41, [_Z7scan_2dP6clausePjiiii_param_4];
	ld.param.u32 	%r42, [_Z7scan_2dP6clausePjiiii_param_5];
	mov.u32 	%r1, %ctaid.x;
	mul.lo.s32 	%r236, %r42, %r1;
	mov.u32 	%r3, %tid.x;
	add.s32 	%r243, %r236, %r3;
	and.b32  	%r5, %r3, 31;
	setp.ne.s32 	%p2, %r3, 0;
	@%p2 bra 	$L__BB6_2;
	mov.b32 	%r43, 0;
	st.shared.u32 	[_ZZ7scan_2dP6clausePjiiiiE8partials], %r43;
	st.shared.u32 	[_ZZ7scan_2dP6clausePjiiiiE4prev], %r43;
$L__BB6_2:
	bar.sync 	0;
	setp.lt.s32 	%p3, %r41, 1;
	setp.ge.s32 	%p4, %r243, %r39;
	or.pred  	%p5, %p3, %p4;
	@%p5 bra 	$L__BB6_30;
	setp.eq.s32 	%p6, %r1, 1;
	setp.eq.s32 	%p7, %r5, 0;
	and.pred  	%p1, %p6, %p7;
	rem.s32 	%r6, 1024, %r40;
	rem.s32 	%r234, %r243, %r40;
	mov.b32 	%r233, 0;
	not.pred 	%p21, %p1;
	add.u64 	%rd6, %SP, 0;
	mov.u64 	%rd8, $str;
	mov.u64 	%rd10, $str$1;
	mov.u64 	%rd12, $str$2;
$L__BB6_4:
	ld.param.u64 	%rd20, [_Z7scan_2dP6clausePjiiii_param_0];
	setp.ne.s32 	%p8, %r5, 31;
	cvta.to.global.u64 	%rd3, %rd20;
	mul.wide.s32 	%rd4, %r243, 4;
	add.s64 	%rd5, %rd3, %rd4;
	min.s32 	%r45, %r5, %r234;
	ld.global.u8 	%rs1, [%rd5+3];
	and.b16  	%rs2, %rs1, 7;
	setp.eq.s16 	%p9, %rs2, 0;
	selp.b32 	%r46, -2147483647, 0, %p9;
	shfl.sync.up.b32	%r47|%p10, %r46, 1, 0, -1;
	and.b32  	%r48, %r47, 2147483647;
	setp.gt.s32 	%p11, %r45, 0;
	selp.b32 	%r49, %r48, 0, %p11;
	add.s32 	%r50, %r49, %r46;
	shfl.sync.up.b32	%r51|%p12, %r50, 2, 0, -1;
	setp.lt.s32 	%p13, %r45, 2;
	and.b32  	%r52, %r51, 2147483647;
	selp.b32 	%r53, 0, %r52, %p13;
	add.s32 	%r54, %r53, %r50;
	shfl.sync.up.b32	%r55|%p14, %r54, 4, 0, -1;
	setp.lt.s32 	%p15, %r45, 4;
	and.b32  	%r56, %r55, 2147483647;
	selp.b32 	%r57, 0, %r56, %p15;
	add.s32 	%r58, %r57, %r54;
	shfl.sync.up.b32	%r59|%p16, %r58, 8, 0, -1;
	setp.lt.s32 	%p17, %r45, 8;
	and.b32  	%r60, %r59, 2147483647;
	selp.b32 	%r61, 0, %r60, %p17;
	add.s32 	%r62, %r61, %r58;
	shfl.sync.up.b32	%r63|%p18, %r62, 16, 0, -1;
	setp.lt.s32 	%p19, %r45, 16;
	and.b32  	%r64, %r63, 2147483647;
	selp.b32 	%r65, 0, %r64, %p19;
	add.s32 	%r242, %r65, %r62;
	@%p8 bra 	$L__BB6_6;
	shr.u32 	%r66, %r3, 3;
	and.b32  	%r67, %r66, 124;
	mov.u32 	%r68, _ZZ7scan_2dP6clausePjiiiiE8partials;
	add.s32 	%r69, %r68, %r67;
	st.shared.u32 	[%r69+4], %r242;
$L__BB6_6:
	setp.gt.u32 	%p20, %r3, 31;
	bar.sync 	0;
	@%p20 bra 	$L__BB6_25;
	@%p21 bra 	$L__BB6_9;
	cvta.to.local.u64 	%rd7, %rd6;
	mov.b32 	%r70, 1;
	st.local.v2.u32 	[%rd7], {%r70, %r3};
	cvta.global.u64 	%rd9, %rd8;
	{ // callseq 0, 0
	.param .b64 param0;
	st.param.b64 	[param0], %rd9;
	.param .b64 param1;
	st.param.b64 	[param1], %rd6;
	.param .b32 retval0;
	call.uni (retval0), 
	vprintf, 
	(
	param0, 
	param1
	);
	ld.param.b32 	%r71, [retval0];
	} // callseq 0
	ld.shared.u32 	%r73, [_ZZ7scan_2dP6clausePjiiiiE8partials];
	mov.b32 	%r74, 0;
	st.local.v2.u32 	[%rd7], {%r74, %r73};
	cvta.global.u64 	%rd11, %rd10;
	{ // callseq 1, 0
	.param .b64 param0;
	st.param.b64 	[param0], %rd11;
	.param .b64 param1;
	st.param.b64 	[param1], %rd6;
	.param .b32 retval0;
	call.uni (retval0), 
	vprintf, 
	(
	param0, 
	param1
	);
	ld.param.b32 	%r75, [retval0];
	} // callseq 1
	ld.shared.u32 	%r77, [_ZZ7scan_2dP6clausePjiiiiE8partials+4];
	st.local.v2.u32 	[%rd7], {%r70, %r77};
	{ // callseq 2, 0
	.param .b64 param0;
	st.param.b64 	[param0], %rd11;
	.param .b64 param1;
	st.param.b64 	[param1], %rd6;
	.param .b32 retval0;
	call.uni (retval0), 
	vprintf, 
	(
	param0, 
	param1
	);
	ld.param.b32 	%r78, [retval0];
	} // callseq 2
	ld.shared.u32 	%r80, [_ZZ7scan_2dP6clausePjiiiiE8partials+8];
	mov.b32 	%r81, 2;
	st.local.v2.u32 	[%rd7], {%r81, %r80};
	{ // callseq 3, 0
	.param .b64 param0;
	st.param.b64 	[param0], %rd11;
	.param .b64 param1;
	st.param.b64 	[param1], %rd6;
	.param .b32 retval0;
	call.uni (retval0), 
	vprintf, 
	(
	param0, 
	param1
	);
	ld.param.b32 	%r82, [retval0];
	} // callseq 3
	ld.shared.u32 	%r84, [_ZZ7scan_2dP6clausePjiiiiE8partials+12];
	mov.b32 	%r85, 3;
	st.local.v2.u32 	[%rd7], {%r85, %r84};
	{ // callseq 4, 0
	.param .b64 param0;
	st.param.b64 	[param0], %rd11;
	.param .b64 param1;
	st.param.b64 	[param1], %rd6;
	.param .b32 retval0;
	call.uni (retval0), 
	vprintf, 
	(
	param0, 
	param1
	);
	ld.param.b32 	%r86, [retval0];
	} // callseq 4
	ld.shared.u32 	%r88, [_ZZ7scan_2dP6clausePjiiiiE8partials+16];
	mov.b32 	%r89, 4;
	st.local.v2.u32 	[%rd7], {%r89, %r88};
	{ // callseq 5, 0
	.param .b64 param0;
	st.param.b64 	[param0], %rd11;
	.param .b64 param1;
	st.param.b64 	[param1], %rd6;
	.param .b32 retval0;
	call.uni (retval0), 
	vprintf, 
	(
	param0, 
	param1
	);
	ld.param.b32 	%r90, [retval0];
	} // callseq 5
	ld.shared.u32 	%r92, [_ZZ7scan_2dP6clausePjiiiiE8partials+20];
	mov.b32 	%r93, 5;
	st.local.v2.u32 	[%rd7], {%r93, %r92};
	{ // callseq 6, 0
	.param .b64 param0;
	st.param.b64 	[param0], %rd11;
	.param .b64 param1;
	st.param.b64 	[param1], %rd6;
	.param .b32 retval0;
	call.uni (retval0), 
	vprintf, 
	(
	param0, 
	param1
	);
	ld.param.b32 	%r94, [retval0];
	} // callseq 6
	ld.shared.u32 	%r96, [_ZZ7scan_2dP6clausePjiiiiE8partials+24];
	mov.b32 	%r97, 6;
	st.local.v2.u32 	[%rd7], {%r97, %r96};
	{ // callseq 7, 0
	.param .b64 param0;
	st.param.b64 	[param0], %rd11;
	.param .b64 param1;
	st.param.b64 	[param1], %rd6;
	.param .b32 retval0;
	call.uni (retval0), 
	vprintf, 
	(
	param0, 
	param1
	);
	ld.param.b32 	%r98, [retval0];
	} // callseq 7
	ld.shared.u32 	%r100, [_ZZ7scan_2dP6clausePjiiiiE8partials+28];
	mov.b32 	%r101, 7;
	st.local.v2.u32 	[%rd7], {%r101, %r100};
	{ // callseq 8, 0
	.param .b64 param0;
	st.param.b64 	[param0], %rd11;
	.param .b64 param1;
	st.param.b64 	[param1], %rd6;
	.param .b32 retval0;
	call.uni (retval0), 
	vprintf, 
	(
	param0, 
	param1
	);
	ld.param.b32 	%r102, [retval0];
	} // callseq 8
	ld.shared.u32 	%r104, [_ZZ7scan_2dP6clausePjiiiiE8partials+32];
	mov.b32 	%r105, 8;
	st.local.v2.u32 	[%rd7], {%r105, %r104};
	{ // callseq 9, 0
	.param .b64 param0;
	st.param.b64 	[param0], %rd11;
	.param .b64 param1;
	st.param.b64 	[param1], %rd6;
	.param .b32 retval0;
	call.uni (retval0), 
	vprintf, 
	(
	param0, 
	param1
	);
	ld.param.b32 	%r106, [retval0];
	} // callseq 9
	ld.shared.u32 	%r108, [_ZZ7scan_2dP6clausePjiiiiE8partials+36];
	mov.b32 	%r109, 9;
	st.local.v2.u32 	[%rd7], {%r109, %r108};
	{ // callseq 10, 0
	.param .b64 param0;
	st.param.b64 	[param0], %rd11;
	.param .b64 param1;
	st.param.b64 	[param1], %rd6;
	.param .b32 retval0;
	call.uni (retval0), 
	vprintf, 
	(
	param0, 
	param1
	);
	ld.param.b32 	%r110, [retval0];
	} // callseq 10
	ld.shared.u32 	%r112, [_ZZ7scan_2dP6clausePjiiiiE8partials+40];
	mov.b32 	%r113, 10;
	st.local.v2.u32 	[%rd7], {%r113, %r112};
	{ // callseq 11, 0
	.param .b64 param0;
	st.param.b64 	[param0], %rd11;
	.param .b64 param1;
	st.param.b64 	[param1], %rd6;
	.param .b32 retval0;
	call.uni (retval0), 
	vprintf, 
	(
	param0, 
	param1
	);
	ld.param.b32 	%r114, [retval0];
	} // callseq 11
	ld.shared.u32 	%r116, [_ZZ7scan_2dP6clausePjiiiiE8partials+44];
	mov.b32 	%r117, 11;
	st.local.v2.u32 	[%rd7], {%r117, %r116};
	{ // callseq 12, 0
	.param .b64 param0;
	st.param.b64 	[param0], %rd11;
	.param .b64 param1;
	st.param.b64 	[param1], %rd6;
	.param .b32 retval0;
	call.uni (retval0), 
	vprintf, 
	(
	param0, 
	param1
	);
	ld.param.b32 	%r118, [retval0];
	} // callseq 12
	ld.shared.u32 	%r120, [_ZZ7scan_2dP6clausePjiiiiE8partials+48];
	mov.b32 	%r121, 12;
	st.local.v2.u32 	[%rd7], {%r121, %r120};
	{ // callseq 13, 0
	.param .b64 param0;
	st.param.b64 	[param0], %rd11;
	.param .b64 param1;
	st.param.b64 	[param1], %rd6;
	.param .b32 retval0;
	call.uni (retval0), 
	vprintf, 
	(
	param0, 
	param1
	);
	ld.param.b32 	%r122, [retval0];
	} // callseq 13
	ld.shared.u32 	%r124, [_ZZ7scan_2dP6clausePjiiiiE8partials+52];
	mov.b32 	%r125, 13;
	st.local.v2.u32 	[%rd7], {%r125, %r124};
	{ // callseq 14, 0
	.param .b64 param0;
	st.param.b64 	[param0], %rd11;
	.param .b64 param1;
	st.param.b64 	[param1], %rd6;
	.param .b32 retval0;
	call.uni (retval0), 
	vprintf, 
	(
	param0, 
	param1
	);
	ld.param.b32 	%r126, [retval0];
	} // callseq 14
	ld.shared.u32 	%r128, [_ZZ7scan_2dP6clausePjiiiiE8partials+56];
	mov.b32 	%r129, 14;
	st.local.v2.u32 	[%rd7], {%r129, %r128};
	{ // callseq 15, 0
	.param .b64 param0;
	st.param.b64 	[param0], %rd11;
	.param .b64 param1;
	st.param.b64 	[param1], %rd6;
	.param .b32 retval0;
	call.uni (retval0), 
	vprintf, 
	(
	param0, 
	param1
	);
	ld.param.b32 	%r130, [retval0];
	} // callseq 15
	ld.shared.u32 	%r132, [_ZZ7scan_2dP6clausePjiiiiE8partials+60];
	mov.b32 	%r133, 15;
	st.local.v2.u32 	[%rd7], {%r133, %r132};
	{ // callseq 16, 0
	.param .b64 param0;
	st.param.b64 	[param0], %rd11;
	.param .b64 param1;
	st.param.b64 	[param1], %rd6;
	.param .b32 retval0;
	call.uni (retval0), 
	vprintf, 
	(
	param0, 
	param1
	);
	ld.param.b32 	%r134, [retval0];
	} // callseq 16
	ld.shared.u32 	%r136, [_ZZ7scan_2dP6clausePjiiiiE8partials+64];
	mov.b32 	%r137, 16;
	st.local.v2.u32 	[%rd7], {%r137, %r136};
	{ // callseq 17, 0
	.param .b64 param0;
	st.param.b64 	[param0], %rd11;
	.param .b64 param1;
	st.param.b64 	[param1], %rd6;
	.param .b32 retval0;
	call.uni (retval0), 
	vprintf, 
	(
	param0, 
	param1
	);
	ld.param.b32 	%r138, [retval0];
	} // callseq 17
	ld.shared.u32 	%r140, [_ZZ7scan_2dP6clausePjiiiiE8partials+68];
	mov.b32 	%r141, 17;
	st.local.v2.u32 	[%rd7], {%r141, %r140};
	{ // callseq 18, 0
	.param .b64 param0;
	st.param.b64 	[param0], %rd11;
	.param .b64 param1;
	st.param.b64 	[param1], %rd6;
	.param .b32 retval0;
	call.uni (retval0), 
	vprintf, 
	(
	param0, 
	param1
	);
	ld.param.b32 	%r142, [retval0];
	} // callseq 18
	ld.shared.u32 	%r144, [_ZZ7scan_2dP6clausePjiiiiE8partials+72];
	mov.b32 	%r145, 18;
	st.local.v2.u32 	[%rd7], {%r145, %r144};
	{ // callseq 19, 0
	.param .b64 param0;
	st.param.b64 	[param0], %rd11;
	.param .b64 param1;
	st.param.b64 	[param1], %rd6;
	.param .b32 retval0;
	call.uni (retval0), 
	vprintf, 
	(
	param0, 
	param1
	);
	ld.param.b32 	%r146, [retval0];
	} // callseq 19
	ld.shared.u32 	%r148, [_ZZ7scan_2dP6clausePjiiiiE8partials+76];
	mov.b32 	%r149, 19;
	st.local.v2.u32 	[%rd7], {%r149, %r148};
	{ // callseq 20, 0
	.param .b64 param0;
	st.param.b64 	[param0], %rd11;
	.param .b64 param1;
	st.param.b64 	[param1], %rd6;
	.param .b32 retval0;
	call.uni (retval0), 
	vprintf, 
	(
	param0, 
	param1
	);
	ld.param.b32 	%r150, [retval0];
	} // callseq 20
	ld.shared.u32 	%r152, [_ZZ7scan_2dP6clausePjiiiiE8partials+80];
	mov.b32 	%r153, 20;
	st.local.v2.u32 	[%rd7], {%r153, %r152};
	{ // callseq 21, 0
	.param .b64 param0;
	st.param.b64 	[param0], %rd11;
	.param .b64 param1;
	st.param.b64 	[param1], %rd6;
	.param .b32 retval0;
	call.uni (retval0), 
	vprintf, 
	(
	param0, 
	param1
	);
	ld.param.b32 	%r154, [retval0];
	} // callseq 21
	ld.shared.u32 	%r156, [_ZZ7scan_2dP6clausePjiiiiE8partials+84];
	mov.b32 	%r157, 21;
	st.local.v2.u32 	[%rd7], {%r157, %r156};
	{ // callseq 22, 0
	.param .b64 param0;
	st.param.b64 	[param0], %rd11;
	.param .b64 param1;
	st.param.b64 	[param1], %rd6;
	.param .b32 retval0;
	call.uni (retval0), 
	vprintf, 
	(
	param0, 
	param1
	);
	ld.param.b32 	%r158, [retval0];
	} // callseq 22
	ld.shared.u32 	%r160, [_ZZ7scan_2dP6clausePjiiiiE8partials+88];
	mov.b32 	%r161, 22;
	st.local.v2.u32 	[%rd7], {%r161, %r160};
	{ // callseq 23, 0
	.param .b64 param0;
	st.param.b64 	[param0], %rd11;
	.param .b64 param1;
	st.param.b64 	[param1], %rd6;
	.param .b32 retval0;
	call.uni (retval0), 
	vprintf, 
	(
	param0, 
	param1
	);
	ld.param.b32 	%r162, [retval0];
	} // callseq 23
	ld.shared.u32 	%r164, [_ZZ7scan_2dP6clausePjiiiiE8partials+92];
	mov.b32 	%r165, 23;
	st.local.v2.u32 	[%rd7], {%r165, %r164};
	{ // callseq 24, 0
	.param .b64 param0;
	st.param.b64 	[param0], %rd11;
	.param .b64 param1;
	st.param.b64 	[param1], %rd6;
	.param .b32 retval0;
	call.uni (retval0), 
	vprintf, 
	(
	param0, 
	param1
	);
	ld.param.b32 	%r166, [retval0];
	} // callseq 24
	ld.shared.u32 	%r168, [_ZZ7scan_2dP6clausePjiiiiE8partials+96];
	mov.b32 	%r169, 24;
	st.local.v2.u32 	[%rd7], {%r169, %r168};
	{ // callseq 25, 0
	.param .b64 param0;
	st.param.b64 	[param0], %rd11;
	.param .b64 param1;
	st.param.b64 	[param1], %rd6;
	.param .b32 retval0;
	call.uni (retval0), 
	vprintf, 
	(
	param0, 
	param1
	);
	ld.param.b32 	%r170, [retval0];
	} // callseq 25
	ld.shared.u32 	%r172, [_ZZ7scan_2dP6clausePjiiiiE8partials+100];
	mov.b32 	%r173, 25;
	st.local.v2.u32 	[%rd7], {%r173, %r172};
	{ // callseq 26, 0
	.param .b64 param0;
	st.param.b64 	[param0], %rd11;
	.param .b64 param1;
	st.param.b64 	[param1], %rd6;
	.param .b32 retval0;
	call.uni (retval0), 
	vprintf, 
	(
	param0, 
	param1
	);
	ld.param.b32 	%r174, [retval0];
	} // callseq 26
	ld.shared.u32 	%r176, [_ZZ7scan_2dP6clausePjiiiiE8partials+104];
	mov.b32 	%r177, 26;
	st.local.v2.u32 	[%rd7], {%r177, %r176};
	{ // callseq 27, 0
	.param .b64 param0;
	st.param.b64 	[param0], %rd11;
	.param .b64 param1;
	st.param.b64 	[param1], %rd6;
	.param .b32 retval0;
	call.uni (retval0), 
	vprintf, 
	(
	param0, 
	param1
	);
	ld.param.b32 	%r178, [retval0];
	} // callseq 27
	ld.shared.u32 	%r180, [_ZZ7scan_2dP6clausePjiiiiE8partials+108];
	mov.b32 	%r181, 27;
	st.local.v2.u32 	[%rd7], {%r181, %r180};
	{ // callseq 28, 0
	.param .b64 param0;
	st.param.b64 	[param0], %rd11;
	.param .b64 param1;
	st.param.b64 	[param1], %rd6;
	.param .b32 retval0;
	call.uni (retval0), 
	vprintf, 
	(
	param0, 
	param1
	);
	ld.param.b32 	%r182, [retval0];
	} // callseq 28
	ld.shared.u32 	%r184, [_ZZ7scan_2dP6clausePjiiiiE8partials+112];
	mov.b32 	%r185, 28;
	st.local.v2.u32 	[%rd7], {%r185, %r184};
	{ // callseq 29, 0
	.param .b64 param0;
	st.param.b64 	[param0], %rd11;
	.param .b64 param1;
	st.param.b64 	[param1], %rd6;
	.param .b32 retval0;
	call.uni (retval0), 
	vprintf, 
	(
	param0, 
	param1
	);
	ld.param.b32 	%r186, [retval0];
	} // callseq 29
	ld.shared.u32 	%r188, [_ZZ7scan_2dP6clausePjiiiiE8partials+116];
	mov.b32 	%r189, 29;
	st.local.v2.u32 	[%rd7], {%r189, %r188};
	{ // callseq 30, 0
	.param .b64 param0;
	st.param.b64 	[param0], %rd11;
	.param .b64 param1;
	st.param.b64 	[param1], %rd6;
	.param .b32 retval0;
	call.uni (retval0), 
	vprintf, 
	(
	param0, 
	param1
	);
	ld.param.b32 	%r190, [retval0];
	} // callseq 30
	ld.shared.u32 	%r192, [_ZZ7scan_2dP6clausePjiiiiE8partials+120];
	mov.b32 	%r193, 30;
	st.local.v2.u32 	[%rd7], {%r193, %r192};
	{ // callseq 31, 0
	.param .b64 param0;
	st.param.b64 	[param0], %rd11;
	.param .b64 param1;
	st.param.b64 	[param1], %rd6;
	.param .b32 retval0;
	call.uni (retval0), 
	vprintf, 
	(
	param0, 
	param1
	);
	ld.param.b32 	%r194, [retval0];
	} // callseq 31
	ld.shared.u32 	%r196, [_ZZ7scan_2dP6clausePjiiiiE8partials+124];
	mov.b32 	%r197, 31;
	st.local.v2.u32 	[%rd7], {%r197, %r196};
	{ // callseq 32, 0
	.param .b64 param0;
	st.param.b64 	[param0], %rd11;
	.param .b64 param1;
	st.param.b64 	[param1], %rd6;
	.param .b32 retval0;
	call.uni (retval0), 
	vprintf, 
	(
	param0, 
	param1
	);
	ld.param.b32 	%r198, [retval0];
	} // callseq 32
	cvta.global.u64 	%rd13, %rd12;
	{ // callseq 33, 0
	.param .b64 param0;
	st.param.b64 	[param0], %rd13;
	.param .b64 param1;
	st.param.b64 	[param1], 0;
	.param .b32 retval0;
	call.uni (retval0), 
	vprintf, 
	(
	param0, 
	param1
	);
	ld.param.b32 	%r200, [retval0];
	} // callseq 33
$L__BB6_9:
	setp.eq.s32 	%p22, %r5, 0;
	shl.b32 	%r202, %r5, 2;
	mov.u32 	%r203, _ZZ7scan_2dP6clausePjiiiiE8partials;
	add.s32 	%r13, %r203, %r202;
	ld.shared.u32 	%r238, [%r13];
	shl.b32 	%r204, %r3, 5;
	add.s32 	%r15, %r236, %r204;
	shfl.sync.up.b32	%r16|%p23, %r238, 1, 0, -1;
	@%p22 bra 	$L__BB6_12;
	rem.s32 	%r205, %r15, %r40;
	setp.lt.s32 	%p24, %r205, 32;
	@%p24 bra 	$L__BB6_12;
	and.b32  	%r206, %r16, 2147483647;
	add.s32 	%r238, %r206, %r238;
$L__BB6_12:
	setp.lt.u32 	%p25, %r5, 2;
	shfl.sync.up.b32	%r19|%p26, %r238, 2, 0, -1;
	@%p25 bra 	$L__BB6_15;
	rem.s32 	%r207, %r15, %r40;
	setp.lt.s32 	%p27, %r207, 64;
	@%p27 bra 	$L__BB6_15;
	and.b32  	%r208, %r19, 2147483647;
	add.s32 	%r238, %r208, %r238;
$L__BB6_15:
	setp.lt.u32 	%p28, %r5, 4;
	shfl.sync.up.b32	%r22|%p29, %r238, 4, 0, -1;
	@%p28 bra 	$L__BB6_18;
	rem.s32 	%r209, %r15, %r40;
	setp.lt.s32 	%p30, %r209, 128;
	@%p30 bra 	$L__BB6_18;
	and.b32  	%r210, %r22, 2147483647;
	add.s32 	%r238, %r210, %r238;
$L__BB6_18:
	setp.lt.u32 	%p31, %r5, 8;
	shfl.sync.up.b32	%r25|%p32, %r238, 8, 0, -1;
	@%p31 bra 	$L__BB6_21;
	rem.s32 	%r211, %r15, %r40;
	setp.lt.s32 	%p33, %r211, 256;
	@%p33 bra 	$L__BB6_21;
	and.b32  	%r212, %r25, 2147483647;
	add.s32 	%r238, %r212, %r238;
$L__BB6_21:
	setp.lt.u32 	%p34, %r5, 16;
	shfl.sync.up.b32	%r28|%p35, %r238, 16, 0, -1;
	@%p34 bra 	$L__BB6_24;
	rem.s32 	%r213, %r15, %r40;
	setp.lt.s32 	%p36, %r213, 512;
	@%p36 bra 	$L__BB6_24;
	and.b32  	%r214, %r28, 2147483647;
	add.s32 	%r238, %r214, %r238;
$L__BB6_24:
	and.b32  	%r215, %r238, 2147483647;
	st.shared.u32 	[%r13], %r215;
$L__BB6_25:
	bar.sync 	0;
	setp.ge.s32 	%p37, %r5, %r234;
	@%p37 bra 	$L__BB6_27;
	shr.u32 	%r216, %r3, 3;
	and.b32  	%r217, %r216, 124;
	mov.u32 	%r218, _ZZ7scan_2dP6clausePjiiiiE8partials;
	add.s32 	%r219, %r218, %r217;
	ld.shared.u32 	%r220, [%r219];
	and.b32  	%r221, %r220, 2147483647;
	add.s32 	%r242, %r221, %r242;
$L__BB6_27:
	ld.param.u32 	%r232, [_Z7scan_2dP6clausePjiiii_param_5];
	ld.param.u64 	%rd21, [_Z7scan_2dP6clausePjiiii_param_1];
	mad.lo.s32 	%r222, %r232, %r1, %r3;
	and.b32  	%r223, %r222, 1023;
	setp.ne.s32 	%p38, %r223, 1023;
	setp.lt.s32 	%p39, %r3, %r234;
	ld.shared.u32 	%r224, [_ZZ7scan_2dP6clausePjiiiiE4prev];
	and.b32  	%r225, %r224, 2147483647;
	selp.b32 	%r226, %r225, 0, %p39;
	add.s32 	%r33, %r226, %r242;
	cvta.to.global.u64 	%rd14, %rd21;
	mul.wide.s32 	%rd15, %r243, 4;
	add.s64 	%rd16, %rd14, %rd15;
	st.global.u32 	[%rd16], %r33;
	bar.sync 	0;
	@%p38 bra 	$L__BB6_29;
	and.b32  	%r227, %r33, 2147483647;
	st.shared.u32 	[_ZZ7scan_2dP6clausePjiiiiE4prev], %r227;
$L__BB6_29:
	add.s32 	%r228, %r234, %r6;
	setp.lt.s32 	%p40, %r228, %r40;
	selp.b32 	%r229, 0, %r40, %p40;
	sub.s32 	%r234, %r228, %r229;
	add.s32 	%r233, %r233, 1;
	add.s32 	%r243, %r243, 1024;
	add.s32 	%r236, %r236, 1024;
	setp.lt.s32 	%p41, %r233, %r41;
	setp.lt.s32 	%p42, %r243, %r39;
	and.pred  	%p43, %p41, %p42;
	@%p43 bra 	$L__BB6_4;
$L__BB6_30:
	and.b32  	%r230, %r243, 1023;
	setp.ne.s32 	%p44, %r230, 1023;
	@%p44 bra 	$L__BB6_32;
	ld.shared.u32 	%r231, [_ZZ7scan_2dP6clausePjiiiiE4prev];
	mul.wide.u32 	%rd17, %r1, 4;
	mov.u64 	%rd18, d_p;
	add.s64 	%rd19, %rd18, %rd17;
	st.global.u32 	[%rd19], %r231;
$L__BB6_32:
	ret;

}
	// .globl	_Z13small_scan_2dii
.visible .entry _Z13small_scan_2dii(
	.param .u32 _Z13small_scan_2dii_param_0,
	.param .u32 _Z13small_scan_2dii_param_1
)
{
	.reg .pred 	%p<16>;
	.reg .b32 	%r<42>;
	.reg .b64 	%rd<5>;

	ld.param.u32 	%r19, [_Z13small_scan_2dii_param_0];
	ld.param.u32 	%r20, [_Z13small_scan_2dii_param_1];
	mov.u32 	%r21, %tid.x;
	and.b32  	%r1, %r21, 31;
	shl.b32 	%r22, %r21, 2;
	cvt.u64.u32 	%rd2, %r22;
	and.b64  	%rd3, %rd2, 124;
	mov.u64 	%rd4, d_p;
	add.s64 	%rd1, %rd4, %rd3;
	ld.global.u32 	%r38, [%rd1];
	mad.lo.s32 	%r3, %r19, %r1, %r19;
	shfl.sync.up.b32	%r4|%p1, %r38, 1, 0, -1;
	setp.eq.s32 	%p2, %r1, 0;
	@%p2 bra 	$L__BB7_3;
	rem.s32 	%r23, %r3, %r20;
	setp.gt.s32 	%p3, %r19, %r23;
	@%p3 bra 	$L__BB7_3;
	and.b32  	%r24, %r4, 2147483647;
	add.s32 	%r38, %r24, %r38;
$L__BB7_3:
	shfl.sync.up.b32	%r7|%p4, %r38, 2, 0, -1;
	setp.lt.u32 	%p5, %r1, 2;
	@%p5 bra 	$L__BB7_6;
	shl.b32 	%r25, %r19, 1;
	rem.s32 	%r26, %r3, %r20;
	setp.gt.s32 	%p6, %r25, %r26;
	@%p6 bra 	$L__BB7_6;
	and.b32  	%r27, %r7, 2147483647;
	add.s32 	%r38, %r27, %r38;
$L__BB7_6:
	shfl.sync.up.b32	%r10|%p7, %r38, 4, 0, -1;
	setp.lt.u32 	%p8, %r1, 4;
	@%p8 bra 	$L__BB7_9;
	shl.b32 	%r28, %r19, 2;
	rem.s32 	%r29, %r3, %r20;
	setp.gt.s32 	%p9, %r28, %r29;
	@%p9 bra 	$L__BB7_9;
	and.b32  	%r30, %r10, 2147483647;
	add.s32 	%r38, %r30, %r38;
$L__BB7_9:
	shfl.sync.up.b32	%r13|%p10, %r38, 8, 0, -1;
	setp.lt.u32 	%p11, %r1, 8;
	@%p11 bra 	$L__BB7_12;
	shl.b32 	%r31, %r19, 3;
	rem.s32 	%r32, %r3, %r20;
	setp.gt.s32 	%p12, %r31, %r32;
	@%p12 bra 	$L__BB7_12;
	and.b32  	%r33, %r13, 2147483647;
	add.s32 	%r38, %r33, %r38;
$L__BB7_12:
	shfl.sync.up.b32	%r16|%p13, %r38, 16, 0, -1;
	setp.lt.u32 	%p14, %r1, 16;
	@%p14 bra 	$L__BB7_15;
	shl.b32 	%r34, %r19, 4;
	rem.s32 	%r35, %r3, %r20;
	setp.gt.s32 	%p15, %r34, %r35;
	@%p15 bra 	$L__BB7_15;
	and.b32  	%r36, %r16, 2147483647;
	add.s32 	%r38, %r36, %r38;
$L__BB7_15:
	st.global.u32 	[%rd1], %r38;
	ret;

}
	// .globl	_Z12propagate_2dPjiiii
.visible .entry _Z12propagate_2dPjiiii(
	.param .u64 .ptr .align 1 _Z12propagate_2dPjiiii_param_0,
	.param .u32 _Z12propagate_2dPjiiii_param_1,
	.param .u32 _Z12propagate_2dPjiiii_param_2,
	.param .u32 _Z12propagate_2dPjiiii_param_3,
	.param .u32 _Z12propagate_2dPjiiii_param_4
)
{
	.reg .pred 	%p<11>;
	.reg .b32 	%r<27>;
	.reg .b64 	%rd<8>;
	// demoted variable
	.shared .align 4 .u32 _ZZ12propagate_2dPjiiiiE4prev;
	ld.param.u64 	%rd2, [_Z12propagate_2dPjiiii_param_0];
	ld.param.u32 	%r12, [_Z12propagate_2dPjiiii_param_1];
	ld.param.u32 	%r13, [_Z12propagate_2dPjiiii_param_2];
	ld.param.u32 	%r14, [_Z12propagate_2dPjiiii_param_3];
	ld.param.u32 	%r15, [_Z12propagate_2dPjiiii_param_4];
	mov.u32 	%r1, %ctaid.x;
	mad.lo.s32 	%r2, %r15, %r1, %r15;
	mov.u32 	%r3, %tid.x;
	add.s32 	%r26, %r2, %r3;
	rem.s32 	%r25, %r26, %r13;
	setp.ne.s32 	%p1, %r3, 0;
	@%p1 bra 	$L__BB8_2;
	mul.wide.u32 	%rd3, %r1, 4;
	mov.u64 	%rd4, d_p;
	add.s64 	%rd5, %rd4, %rd3;
	ld.global.u32 	%r16, [%rd5];
	and.b32  	%r17, %r16, 2147483647;
	st.shared.u32 	[_ZZ12propagate_2dPjiiiiE4prev], %r17;
$L__BB8_2:
	bar.sync 	0;
	setp.lt.s32 	%p2, %r14, 1;
	setp.ge.s32 	%p3, %r26, %r12;
	setp.ge.s32 	%p4, %r3, %r25;
	or.pred  	%p5, %p3, %p4;
	or.pred  	%p6, %p2, %p5;
	@%p6 bra 	$L__BB8_5;
	ld.shared.u32 	%r6, [_ZZ12propagate_2dPjiiiiE4prev];
	rem.s32 	%r7, 1024, %r13;
	cvta.to.global.u64 	%rd1, %rd2;
$L__BB8_4:
	mul.wide.s32 	%rd6, %r26, 4;
	add.s64 	%rd7, %rd1, %rd6;
	ld.global.u32 	%r19, [%rd7];
	add.s32 	%r20, %r19, %r6;
	st.global.u32 	[%rd7], %r20;
	add.s32 	%r21, %r25, %r7;
	setp.lt.s32 	%p7, %r21, %r13;
	selp.b32 	%r22, 0, %r13, %p7;
	sub.s32 	%r25, %r21, %r22;
	add.s32 	%r26, %r26, 1024;
	setp.lt.s32 	%p8, %r26, %r12;
	sub.s32 	%r24, %r26, %r2;
	setp.lt.s32 	%p9, %r24, %r25;
	and.pred  	%p10, %p8, %p9;
	@%p10 bra 	$L__BB8_4;
$L__BB8_5:
	ret;

}
	// .globl	_Z10scatter_2dP6clauseS0_Pjii
.visible .entry _Z10scatter_2dP6clauseS0_Pjii(
	.param .u64 .ptr .align 1 _Z10scatter_2dP6clauseS0_Pjii_param_0,
	.param .u64 .ptr .align 1 _Z10scatter_2dP6clauseS0_Pjii_param_1,
	.param .u64 .ptr .align 1 _Z10scatter_2dP6clauseS0_Pjii_param_2,
	.param .u32 _Z10scatter_2dP6clauseS0_Pjii_param_3,
	.param .u32 _Z10scatter_2dP6clauseS0_Pjii_param_4
)
{
	.reg .pred 	%p<14>;
	.reg .b16 	%rs<21>;
	.reg .b32 	%r<68>;
	.reg .b64 	%rd<54>;

	ld.param.u64 	%rd13, [_Z10scatter_2dP6clauseS0_Pjii_param_0];
	ld.param.u64 	%rd14, [_Z10scatter_2dP6clauseS0_Pjii_param_1];
	ld.param.u64 	%rd12, [_Z10scatter_2dP6clauseS0_Pjii_param_2];
	ld.param.u32 	%r17, [_Z10scatter_2dP6clauseS0_Pjii_param_3];
	ld.param.u32 	%r18, [_Z10scatter_2dP6clauseS0_Pjii_param_4];
	cvta.to.global.u64 	%rd1, %rd13;
	cvta.to.global.u64 	%rd2, %rd14;
	mov.u32 	%r19, %ctaid.x;
	shl.b32 	%r20, %r19, 5;
	mov.u32 	%r1, %tid.x;
	shr.u32 	%r21, %r1, 5;
	or.b32  	%r2, %r20, %r21;
	setp.ge.s32 	%p1, %r2, %r18;
	@%p1 bra 	$L__BB9_10;
	cvta.to.global.u64 	%rd3, %rd12;
	and.b32  	%r66, %r1, 31;
	mul.lo.s32 	%r23, %r17, %r2;
	cvt.s64.s32 	%rd4, %r23;
	mul.wide.s32 	%rd15, %r23, 4;
	add.s64 	%rd5, %rd3, %rd15;
	setp.ne.s32 	%p2, %r66, 0;
	@%p2 bra 	$L__BB9_3;
	mul.wide.s32 	%rd16, %r17, 4;
	add.s64 	%rd17, %rd5, %rd16;
	ld.global.u32 	%r24, [%rd17+-4];
	and.b32  	%r63, %r24, 2147483647;
$L__BB9_3:
	shfl.sync.idx.b32	%r6|%p3, %r63, 0, 31, -1;
	setp.ge.s32 	%p4, %r66, %r17;
	@%p4 bra 	$L__BB9_10;
	not.b32 	%r25, %r66;
	add.s32 	%r7, %r17, %r25;
	and.b32  	%r26, %r7, 96;
	setp.eq.s32 	%p5, %r26, 96;
	@%p5 bra 	$L__BB9_7;
	shr.u32 	%r27, %r7, 5;
	add.s32 	%r28, %r27, 1;
	and.b32  	%r29, %r28, 3;
	neg.s32 	%r64, %r29;
	shl.b64 	%rd18, %rd4, 2;
	cvt.u64.u32 	%rd19, %r1;
	and.b64  	%rd20, %rd19, 31;
	and.b32  	%r30, %r1, 31;
	mul.wide.u32 	%rd21, %r30, 4;
	add.s64 	%rd22, %rd18, %rd21;
	add.s64 	%rd53, %rd3, %rd22;
	add.s64 	%rd23, %rd4, %rd20;
	shl.b64 	%rd24, %rd23, 2;
	add.s64 	%rd25, %rd24, %rd2;
	add.s64 	%rd52, %rd25, 3;
$L__BB9_6:
	.pragma "nounroll";
	ld.global.u32 	%r31, [%rd53];
	and.b32  	%r32, %r31, 2147483647;
	add.s32 	%r33, %r32, -1;
	add.s32 	%r34, %r6, %r66;
	sub.s32 	%r35, %r34, %r31;
	setp.lt.s32 	%p6, %r31, 0;
	selp.b32 	%r36, %r33, %r35, %p6;
	cvt.s64.s32 	%rd26, %r36;
	add.s64 	%rd27, %rd26, %rd4;
	shl.b64 	%rd28, %rd27, 2;
	add.s64 	%rd29, %rd1, %rd28;
	ld.global.u8 	%rs1, [%rd52+-3];
	ld.global.u8 	%rs2, [%rd52+-2];
	ld.global.u8 	%rs3, [%rd52+-1];
	ld.global.u8 	%rs4, [%rd52];
	st.global.u8 	[%rd29], %rs1;
	st.global.u8 	[%rd29+1], %rs2;
	st.global.u8 	[%rd29+2], %rs3;
	st.global.u8 	[%rd29+3], %rs4;
	add.s32 	%r66, %r66, 32;
	add.s32 	%r64, %r64, 1;
	setp.ne.s32 	%p7, %r64, 0;
	add.s64 	%rd53, %rd53, 128;
	add.s64 	%rd52, %rd52, 128;
	@%p7 bra 	$L__BB9_6;
$L__BB9_7:
	setp.lt.u32 	%p8, %r7, 96;
	@%p8 bra 	$L__BB9_10;
	add.s32 	%r67, %r66, 64;
$L__BB9_9:
	add.s32 	%r37, %r67, -64;
	cvt.u64.u32 	%rd30, %r37;
	mul.wide.u32 	%rd31, %r37, 4;
	add.s64 	%rd32, %rd5, %rd31;
	ld.global.u32 	%r38, [%rd32];
	and.b32  	%r39, %r38, 2147483647;
	add.s32 	%r40, %r39, -1;
	add.s32 	%r41, %r6, %r67;
	sub.s32 	%r42, %r41, %r38;
	add.s32 	%r43, %r42, -64;
	setp.lt.s32 	%p9, %r38, 0;
	selp.b32 	%r44, %r40, %r43, %p9;
	cvt.s64.s32 	%rd33, %r44;
	add.s64 	%rd34, %rd33, %rd4;
	shl.b64 	%rd35, %rd34, 2;
	add.s64 	%rd36, %rd1, %rd35;
	add.s64 	%rd37, %rd30, %rd4;
	shl.b64 	%rd38, %rd37, 2;
	add.s64 	%rd39, %rd2, %rd38;
	ld.global.u8 	%rs5, [%rd39];
	ld.global.u8 	%rs6, [%rd39+1];
	ld.global.u8 	%rs7, [%rd39+2];
	ld.global.u8 	%rs8, [%rd39+3];
	st.global.u8 	[%rd36], %rs5;
	st.global.u8 	[%rd36+1], %rs6;
	st.global.u8 	[%rd36+2], %rs7;
	st.global.u8 	[%rd36+3], %rs8;
	ld.global.u32 	%r45, [%rd32+128];
	and.b32  	%r46, %r45, 2147483647;
	add.s32 	%r47, %r46, -1;
	sub.s32 	%r48, %r41, %r45;
	add.s32 	%r49, %r48, -32;
	setp.lt.s32 	%p10, %r45, 0;
	selp.b32 	%r50, %r47, %r49, %p10;
	cvt.s64.s32 	%rd40, %r50;
	add.s64 	%rd41, %rd40, %rd4;
	shl.b64 	%rd42, %rd41, 2;
	add.s64 	%rd43, %rd1, %rd42;
	ld.global.u8 	%rs9, [%rd39+128];
	ld.global.u8 	%rs10, [%rd39+129];
	ld.global.u8 	%rs11, [%rd39+130];
	ld.global.u8 	%rs12, [%rd39+131];
	st.global.u8 	[%rd43], %rs9;
	st.global.u8 	[%rd43+1], %rs10;
	st.global.u8 	[%rd43+2], %rs11;
	st.global.u8 	[%rd43+3], %rs12;
	ld.global.u32 	%r51, [%rd32+256];
	and.b32  	%r52, %r51, 2147483647;
	add.s32 	%r53, %r52, -1;
	sub.s32 	%r54, %r41, %r51;
	setp.lt.s32 	%p11, %r51, 0;
	selp.b32 	%r55, %r53, %r54, %p11;
	cvt.s64.s32 	%rd44, %r55;
	add.s64 	%rd45, %rd44, %rd4;
	shl.b64 	%rd46, %rd45, 2;
	add.s64 	%rd47, %rd1, %rd46;
	ld.global.u8 	%rs13, [%rd39+256];
	ld.global.u8 	%rs14, [%rd39+257];
	ld.global.u8 	%rs15, [%rd39+258];
	ld.global.u8 	%rs16, [%rd39+259];
	st.global.u8 	[%rd47], %rs13;
	st.global.u8 	[%rd47+1], %rs14;
	st.global.u8 	[%rd47+2], %rs15;
	st.global.u8 	[%rd47+3], %rs16;
	ld.global.u32 	%r56, [%rd32+384];
	and.b32  	%r57, %r56, 2147483647;
	add.s32 	%r58, %r57, -1;
	sub.s32 	%r59, %r41, %r56;
	add.s32 	%r60, %r59, 32;
	setp.lt.s32 	%p12, %r56, 0;
	selp.b32 	%r61, %r58, %r60, %p12;
	cvt.s64.s32 	%rd48, %r61;
	add.s64 	%rd49, %rd48, %rd4;
	shl.b64 	%rd50, %rd49, 2;
	add.s64 	%rd51, %rd1, %rd50;
	ld.global.u8 	%rs17, [%rd39+384];
	ld.global.u8 	%rs18, [%rd39+385];
	ld.global.u8 	%rs19, [%rd39+386];
	ld.global.u8 	%rs20, [%rd39+387];
	st.global.u8 	[%rd51], %rs17;
	st.global.u8 	[%rd51+1], %rs18;
	st.global.u8 	[%rd51+2], %rs19;
	st.global.u8 	[%rd51+3], %rs20;
	add.s32 	%r16, %r67, 128;
	add.s32 	%r62, %r67, 64;
	setp.lt.s32 	%p13, %r62, %r17;
	mov.u32 	%r67, %r16;
	@%p13 bra 	$L__BB9_9;
$L__BB9_10:
	ret;

}


// ===== COMPILED SASS (sm_100) =====

	.target	sm_100

	.elftype	@"ET_EXEC"


//--------------------- .note.nv.tkinfo           --------------------------
	.section	.note.nv.tkinfo,"",@"SHT_NOTE"
	.sectionflags	@"SHF_NOTE_NV_TKINFO"
	.tkinfo
        /*0018*/ 	.word	0x00000002
        /*0030*/ 	.string	""
        /*0030*/ 	.string	"ptxas"
        /*0030*/ 	.string	"Cuda compilation tools, release 13.0, V13.0.88"
        /*0030*/ 	.string	"Build cuda_13.0.r13.0/compiler.36424714_0"
        /*0030*/ 	.string	"-arch sm_100 -m 64 "



//--------------------- .note.nv.cuinfo           --------------------------
	.section	.note.nv.cuinfo,"",@"SHT_NOTE"
	.sectionflags	@"SHF_NOTE_NV_CUINFO"
        /*0018*/ 	.short	0x0002
        /*001a*/ 	.short	0x0064
        /*001c*/ 	.short	0x0082
	.zero		2


//--------------------- .nv.info                  --------------------------
	.section	.nv.info,"",@"SHT_CUDA_INFO"
	.align	4


	//----- nvinfo : EIATTR_REGCOUNT
	.align		4
        /*0000*/ 	.byte	0x04, 0x2f
        /*0002*/ 	.short	(.L_8 - .L_7)
	.align		4
.L_7:
        /*0004*/ 	.word	index@(_Z10preprocessP6clauseS0_Pjiii)
        /*0008*/ 	.word	0x0000001f


	//----- nvinfo : EIATTR_FRAME_SIZE
	.align		4
.L_8:
        /*000c*/ 	.byte	0x04, 0x11
        /*000e*/ 	.short	(.L_10 - .L_9)
	.align		4
.L_9:
        /*0010*/ 	.word	index@(_Z10preprocessP6clauseS0_Pjiii)
        /*0014*/ 	.word	0x00000008


	//----- nvinfo : EIATTR_REGCOUNT
	.align		4
.L_10:
        /*0018*/ 	.byte	0x04, 0x2f
        /*001a*/ 	.short	(.L_12 - .L_11)
	.align		4
.L_11:
        /*001c*/ 	.word	index@(_Z10sat_kernelP6clauseS0_Pjii)
        /*0020*/ 	.word	0x0000001f


	//----- nvinfo : EIATTR_FRAME_SIZE
	.align		4
.L_12:
        /*0024*/ 	.byte	0x04, 0x11
        /*0026*/ 	.short	(.L_14 - .L_13)
	.align		4
.L_13:
        /*0028*/ 	.word	index@(_Z10sat_kernelP6clauseS0_Pjii)
        /*002c*/ 	.word	0x00000008


	//----- nvinfo : EIATTR_REGCOUNT
	.align		4
.L_14:
        /*0030*/ 	.byte	0x04, 0x2f
        /*0032*/ 	.short	(.L_16 - .L_15)
	.align		4
.L_15:
        /*0034*/ 	.word	index@(_Z7scan_1dPjiii)
        /*0038*/ 	.word	0x0000001b


	//----- nvinfo : EIATTR_FRAME_SIZE
	.align		4
.L_16:
        /*003c*/ 	.byte	0x04, 0x11
        /*003e*/ 	.short	(.L_18 - .L_17)
	.align		4
.L_17:
        /*0040*/ 	.word	index@(_Z7scan_1dPjiii)
        /*0044*/ 	.word	0x00000000


	//----- nvinfo : EIATTR_REGCOUNT
	.align		4
.L_18:
        /*0048*/ 	.byte	0x04, 0x2f
        /*004a*/ 	.short	(.L_20 - .L_19)
	.align		4
.L_19:
        /*004c*/ 	.word	index@(_Z13small_scan_1dv)
        /*0050*/ 	.word	0x0000000a


	//----- nvinfo : EIATTR_FRAME_SIZE
	.align		4
.L_20:
        /*0054*/ 	.byte	0x04, 0x11
        /*0056*/ 	.short	(.L_22 - .L_21)
	.align		4
.L_21:
        /*0058*/ 	.word	index@(_Z13small_scan_1dv)
        /*005c*/ 	.word	0x00000000


	//----- nvinfo : EIATTR_REGCOUNT
	.align		4
.L_22:
        /*0060*/ 	.byte	0x04, 0x2f
        /*0062*/ 	.short	(.L_24 - .L_23)
	.align		4
.L_23:
        /*0064*/ 	.word	index@(_Z12propagate_1dPjiii)
        /*0068*/ 	.word	0x0000000e


	//----- nvinfo : EIATTR_FRAME_SIZE
	.align		4
.L_24:
        /*006c*/ 	.byte	0x04, 0x11
        /*006e*/ 	.short	(.L_26 - .L_25)
	.align		4
.L_25:
        /*0070*/ 	.word	index@(_Z12propagate_1dPjiii)
        /*0074*/ 	.word	0x00000000


	//----- nvinfo : EIATTR_REGCOUNT
	.align		4
.L_26:
        /*0078*/ 	.byte	0x04, 0x2f
        /*007a*/ 	.short	(.L_28 - .L_27)
	.align		4
.L_27:
        /*007c*/ 	.word	index@(_Z10scatter_1dP6clauseS0_Pjii)
        /*0080*/ 	.word	0x0000001a


	//----- nvinfo : EIATTR_FRAME_SIZE
	.align		4
.L_28:
        /*0084*/ 	.byte	0x04, 0x11
        /*0086*/ 	.short	(.L_30 - .L_29)
	.align		4
.L_29:
        /*0088*/ 	.word	index@(_Z10scatter_1dP6clauseS0_Pjii)
        /*008c*/ 	.word	0x00000000


	//----- nvinfo : EIATTR_REGCOUNT
	.align		4
.L_30:
        /*0090*/ 	.byte	0x04, 0x2f
        /*0092*/ 	.short	(.L_32 - .L_31)
	.align		4
.L_31:
        /*0094*/ 	.word	index@(_Z7scan_2dP6clausePjiiii)
        /*0098*/ 	.word	0x00000022


	//----- nvinfo : EIATTR_FRAME_SIZE
	.align		4
.L_32:
        /*009c*/ 	.byte	0x04, 0x11
        /*009e*/ 	.short	(.L_34 - .L_33)
	.align		4
.L_33:
        /*00a0*/ 	.word	index@(_Z7scan_2dP6clausePjiiii)
        /*00a4*/ 	.word	0x00000008


	//----- nvinfo : EIATTR_REGCOUNT
	.align		4
.L_34:
        /*00a8*/ 	.byte	0x04, 0x2f
        /*00aa*/ 	.short	(.L_36 - .L_35)
	.align		4
.L_35:
        /*00ac*/ 	.word	index@(_Z13small_scan_2dii)
        /*00b0*/ 	.word	0x00000010


	//----- nvinfo : EIATTR_FRAME_SIZE
	.align		4
.L_36:
        /*00b4*/ 	.byte	0x04, 0x11
        /*00b6*/ 	.short	(.L_38 - .L_37)
	.align		4
.L_37:
        /*00b8*/ 	.word	index@(_Z13small_scan_2dii)
        /*00bc*/ 	.word	0x00000000


	//----- nvinfo : EIATTR_REGCOUNT
	.align		4
.L_38:
        /*00c0*/ 	.byte	0x04, 0x2f
        /*00c2*/ 	.short	(.L_40 - .L_39)
	.align		4
.L_39:
        /*00c4*/ 	.word	index@(_Z12propagate_2dPjiiii)
        /*00c8*/ 	.word	0x00000014


	//----- nvinfo : EIATTR_FRAME_SIZE
	.align		4
.L_40:
        /*00cc*/ 	.byte	0x04, 0x11
        /*00ce*/ 	.short	(.L_42 - .L_41)
	.align		4
.L_41:
        /*00d0*/ 	.word	index@(_Z12propagate_2dPjiiii)
        /*00d4*/ 	.word	0x00000000


	//----- nvinfo : EIATTR_REGCOUNT
	.align		4
.L_42:
        /*00d8*/ 	.byte	0x04, 0x2f
        /*00da*/ 	.short	(.L_44 - .L_43)
	.align		4
.L_43:
        /*00dc*/ 	.word	index@(_Z10scatter_2dP6clauseS0_Pjii)
        /*00e0*/ 	.word	0x00000020


	//----- nvinfo : EIATTR_FRAME_SIZE
	.align		4
.L_44:
        /*00e4*/ 	.byte	0x04, 0x11
        /*00e6*/ 	.short	(.L_46 - .L_45)
	.align		4
.L_45:
        /*00e8*/ 	.word	index@(_Z10scatter_2dP6clauseS0_Pjii)
        /*00ec*/ 	.word	0x00000000


	//----- nvinfo : EIATTR_MIN_STACK_SIZE
	.align		4
.L_46:
        /*00f0*/ 	.byte	0x04, 0x12
        /*00f2*/ 	.short	(.L_48 - .L_47)
	.align		4
.L_47:
        /*00f4*/ 	.word	index@(_Z10scatter_2dP6clauseS0_Pjii)
        /*00f8*/ 	.word	0x00000000


	//----- nvinfo : EIATTR_MIN_STACK_SIZE
	.align		4
.L_48:
        /*00fc*/ 	.byte	0x04, 0x12
        /*00fe*/ 	.short	(.L_50 - .L_49)
	.align		4
.L_49:
        /*0100*/ 	.word	index@(_Z12propagate_2dPjiiii)
        /*0104*/ 	.word	0x00000000


	//----- nvinfo : EIATTR_MIN_STACK_SIZE
	.align		4
.L_50:
        /*0108*/ 	.byte	0x04, 0x12
        /*010a*/ 	.short	(.L_52 - .L_51)
	.align		4
.L_51:
        /*010c*/ 	.word	index@(_Z13small_scan_2dii)
        /*0110*/ 	.word	0x00000000


	//----- nvinfo : EIATTR_MIN_STACK_SIZE
	.align		4
.L_52:
        /*0114*/ 	.byte	0x04, 0x12
        /*0116*/ 	.short	(.L_54 - .L_53)
	.align		4
.L_53:
        /*0118*/ 	.word	index@(_Z7scan_2dP6clausePjiiii)
        /*011c*/ 	.word	0x00000008


	//----- nvinfo : EIATTR_MIN_STACK_SIZE
	.align		4
.L_54:
        /*0120*/ 	.byte	0x04, 0x12
        /*0122*/ 	.short	(.L_56 - .L_55)
	.align		4
.L_55:
        /*0124*/ 	.word	index@(_Z10scatter_1dP6clauseS0_Pjii)
        /*0128*/ 	.word	0x00000000


	//----- nvinfo : EIATTR_MIN_STACK_SIZE
	.align		4
.L_56:
        /*012c*/ 	.byte	0x04, 0x12
        /*012e*/ 	.short	(.L_58 - .L_57)
	.align		4
.L_57:
        /*0130*/ 	.word	index@(_Z12propagate_1dPjiii)
        /*0134*/ 	.word	0x00000000


	//----- nvinfo : EIATTR_MIN_STACK_SIZE
	.align		4
.L_58:
        /*0138*/ 	.byte	0x04, 0x12
        /*013a*/ 	.short	(.L_60 - .L_59)
	.align		4
.L_59:
        /*013c*/ 	.word	index@(_Z13small_scan_1dv)
        /*0140*/ 	.word	0x00000000


	//----- nvinfo : EIATTR_MIN_STACK_SIZE
	.align		4
.L_60:
        /*0144*/ 	.byte	0x04, 0x12
        /*0146*/ 	.short	(.L_62 - .L_61)
	.align		4
.L_61:
        /*0148*/ 	.word	index@(_Z7scan_1dPjiii)
        /*014c*/ 	.word	0x00000000


	//----- nvinfo : EIATTR_MIN_STACK_SIZE
	.align		4
.L_62:
        /*0150*/ 	.byte	0x04, 0x12
        /*0152*/ 	.short	(.L_64 - .L_63)
	.align		4
.L_63:
        /*0154*/ 	.word	index@(_Z10sat_kernelP6clauseS0_Pjii)
        /*0158*/ 	.word	0x00000008


	//----- nvinfo : EIATTR_MIN_STACK_SIZE
	.align		4
.L_64:
        /*015c*/ 	.byte	0x04, 0x12
        /*015e*/ 	.short	(.L_66 - .L_65)
	.align		4
.L_65:
        /*0160*/ 	.word	index@(_Z10preprocessP6clauseS0_Pjiii)
        /*0164*/ 	.word	0x00000008
.L_66:


//--------------------- .nv.compat                --------------------------
	.section	.nv.compat,"",@"SHT_CUDA_COMPAT_INFO"
	.align	4
        /*0000*/ 	.byte	0x02, 0x09, 0x00, 0x00, 0x02, 0x02, 0x01, 0x00, 0x02, 0x05, 0x05, 0x00, 0x03, 0x07, 0x01, 0x01
        /*0010*/ 	.byte	0x02, 0x03, 0x00, 0x00, 0x02, 0x06, 0x01, 0x00, 0x04, 0x0b, 0x08, 0x00, 0x09, 0x00, 0x00, 0x00
        /*0020*/ 	.byte	0x00, 0x00, 0x00, 0x00


//--------------------- .nv.info._Z10scatter_2dP6clauseS0_Pjii --------------------------
	.section	.nv.info._Z10scatter_2dP6clauseS0_Pjii,"",@"SHT_CUDA_INFO"
	.sectionflags	@""
	.align	4


	//----- nvinfo : EIATTR_CUDA_API_VERSION
	.align		4
        /*0000*/ 	.byte	0x04, 0x37
        /*0002*/ 	.short	(.L_68 - .L_67)
.L_67:
        /*0004*/ 	.word	0x00000082


	//----- nvinfo : EIATTR_KPARAM_INFO
	.align		4
.L_68:
        /*0008*/ 	.byte	0x04, 0x17
        /*000a*/ 	.short	(.L_70 - .L_69)
.L_69:
        /*000c*/ 	.word	0x00000000
        /*0010*/ 	.short	0x0004
        /*0012*/ 	.short	0x001c
        /*0014*/ 	.byte	0x00, 0xf0, 0x11, 0x00


	//----- nvinfo : EIATTR_KPARAM_INFO
	.align		4
.L_70:
        /*0018*/ 	.byte	0x04, 0x17
        /*001a*/ 	.short	(.L_72 - .L_71)
.L_71:
        /*001c*/ 	.word	0x00000000
        /*0020*/ 	.short	0x0003
        /*0022*/ 	.short	0x0018
        /*0024*/ 	.byte	0x00, 0xf0, 0x11, 0x00


	//----- nvinfo : EIATTR_KPARAM_INFO
	.align		4
.L_72:
        /*0028*/ 	.byte	0x04, 0x17
        /*002a*/ 	.short	(.L_74 - .L_73)
.L_73:
        /*002c*/ 	.word	0x00000000
        /*0030*/ 	.short	0x0002
        /*0032*/ 	.short	0x0010
        /*0034*/ 	.byte	0x00, 0xf5, 0x21, 0x00


	//----- nvinfo : EIATTR_KPARAM_INFO
	.align		4
.L_74:
        /*0038*/ 	.byte	0x04, 0x17
        /*003a*/ 	.short	(.L_76 - .L_75)
.L_75:
        /*003c*/ 	.word	0x00000000
        /*0040*/ 	.short	0x0001
        /*0042*/ 	.short	0x0008
        /*0044*/ 	.byte	0x00, 0xf5, 0x21, 0x00


	//----- nvinfo : EIATTR_KPARAM_INFO
	.align		4
.L_76:
        /*0048*/ 	.byte	0x04, 0x17
        /*004a*/ 	.short	(.L_78 - .L_77)
.L_77:
        /*004c*/ 	.word	0x00000000
        /*0050*/ 	.short	0x0000
        /*0052*/ 	.short	0x0000
        /*0054*/ 	.byte	0x00, 0xf5, 0x21, 0x00


	//----- nvinfo : EIATTR_SPARSE_MMA_MASK
	.align		4
.L_78:
        /*0058*/ 	.byte	0x03, 0x50
        /*005a*/ 	.short	0x0000


	//----- nvinfo : EIATTR_MAXREG_COUNT
	.align		4
        /*005c*/ 	.byte	0x03, 0x1b
        /*005e*/ 	.short	0x00ff


	//----- nvinfo : EIATTR_MERCURY_ISA_VERSION
	.align		4
        /*0060*/ 	.byte	0x03, 0x5f
        /*0062*/ 	.short	0x0101


	//----- nvinfo : EIATTR_COOP_GROUP_MASK_REGIDS
	.align		4
        /*0064*/ 	.byte	0x04, 0x29
        /*0066*/ 	.short	(.L_80 - .L_79)


	//   ....[0]....
.L_79:
        /*0068*/ 	.word	0xffffffff


	//----- nvinfo : EIATTR_COOP_GROUP_INSTR_OFFSETS
	.align		4
.L_80:
        /*006c*/ 	.byte	0x04, 0x28
        /*006e*/ 	.short	(.L_82 - .L_81)


	//   ....[0]....
.L_81:
        /*0070*/ 	.word	0x00000160


	//----- nvinfo : EIATTR_VRC_CTA_INIT_COUNT
	.align		4
.L_82:
        /*0074*/ 	.byte	0x02, 0x4a
	.zero		1
	.zero		1


	//----- nvinfo : EIATTR_EXIT_INSTR_OFFSETS
	.align		4
        /*0078*/ 	.byte	0x04, 0x1c
        /*007a*/ 	.short	(.L_84 - .L_83)


	//   ....[0]....
.L_83:
        /*007c*/ 	.word	0x00000080


	//   ....[1]....
        /*0080*/ 	.word	0x00000170


	//   ....[2]....
        /*0084*/ 	.word	0x000004e0


	//   ....[3]....
        /*0088*/ 	.word	0x00000a40


	//----- nvinfo : EIATTR_CRS_STACK_SIZE
	.align		4
.L_84:
        /*008c*/ 	.byte	0x04, 0x1e
        /*008e*/ 	.short	(.L_86 - .L_85)
.L_85:
        /*0090*/ 	.word	0x00000000


	//----- nvinfo : EIATTR_CBANK_PARAM_SIZE
	.align		4
.L_86:
        /*0094*/ 	.byte	0x03, 0x19
        /*0096*/ 	.short	0x0020


	//----- nvinfo : EIATTR_PARAM_CBANK
	.align		4
        /*0098*/ 	.byte	0x04, 0x0a
        /*009a*/ 	.short	(.L_88 - .L_87)
	.align		4
.L_87:
        /*009c*/ 	.word	index@(.nv.constant0._Z10scatter_2dP6clauseS0_Pjii)
        /*00a0*/ 	.short	0x0380
        /*00a2*/ 	.short	0x0020


	//----- nvinfo : EIATTR_SW_WAR
	.align		4
.L_88:
        /*00a4*/ 	.byte	0x04, 0x36
        /*00a6*/ 	.short	(.L_90 - .L_89)
.L_89:
        /*00a8*/ 	.word	0x00000008
.L_90:


//--------------------- .nv.info._Z12propagate_2dPjiiii --------------------------
	.section	.nv.info._Z12propagate_2dPjiiii,"",@"SHT_CUDA_INFO"
	.sectionflags	@""
	.align	4


	//----- nvinfo : EIATTR_CUDA_API_VERSION
	.align		4
        /*0000*/ 	.byte	0x04, 0x37
        /*0002*/ 	.short	(.L_92 - .L_91)
.L_91:
        /*0004*/ 	.word	0x00000082


	//----- nvinfo : EIATTR_KPARAM_INFO
	.align		4
.L_92:
        /*0008*/ 	.byte	0x04, 0x17
        /*000a*/ 	.short	(.L_94 - .L_93)
.L_93:
        /*000c*/ 	.word	0x00000000
        /*0010*/ 	.short	0x0004
        /*0012*/ 	.short	0x0014
        /*0014*/ 	.byte	0x00, 0xf0, 0x11, 0x00


	//----- nvinfo : EIATTR_KPARAM_INFO
	.align		4
.L_94:
        /*0018*/ 	.byte	0x04, 0x17
        /*001a*/ 	.short	(.L_96 - .L_95)
.L_95:
        /*001c*/ 	.word	0x00000000
        /*0020*/ 	.short	0x0003
        /*0022*/ 	.short	0x0010
        /*0024*/ 	.byte	0x00, 0xf0, 0x11, 0x00


	//----- nvinfo : EIATTR_KPARAM_INFO
	.align		4
.L_96:
        /*0028*/ 	.byte	0x04, 0x17
        /*002a*/ 	.short	(.L_98 - .L_97)
.L_97:
        /*002c*/ 	.word	0x00000000
        /*0030*/ 	.short	0x0002
        /*0032*/ 	.short	0x000c
        /*0034*/ 	.byte	0x00, 0xf0, 0x11, 0x00


	//----- nvinfo : EIATTR_KPARAM_INFO
	.align		4
.L_98:
        /*0038*/ 	.byte	0x04, 0x17
        /*003a*/ 	.short	(.L_100 - .L_99)
.L_99:
        /*003c*/ 	.word	0x00000000
        /*0040*/ 	.short	0x0001
        /*0042*/ 	.short	0x0008
        /*0044*/ 	.byte	0x00, 0xf0, 0x11, 0x00


	//----- nvinfo : EIATTR_KPARAM_INFO
	.align		4
.L_100:
        /*0048*/ 	.byte	0x04, 0x17
        /*004a*/ 	.short	(.L_102 - .L_101)
.L_101:
        /*004c*/ 	.word	0x00000000
        /*0050*/ 	.short	0x0000
        /*0052*/ 	.short	0x0000
        /*0054*/ 	.byte	0x00, 0xf5, 0x21, 0x00


	//----- nvinfo : EIATTR_SPARSE_MMA_MASK
	.align		4
.L_102:
        /*0058*/ 	.byte	0x03, 0x50
        /*005a*/ 	.short	0x0000


	//----- nvinfo : EIATTR_MAXREG_COUNT
	.align		4
        /*005c*/ 	.byte	0x03, 0x1b
        /*005e*/ 	.short	0x00ff


	//----- nvinfo : EIATTR_NUM_BARRIERS
	.align		4
        /*0060*/ 	.byte	0x02, 0x4c
        /*0062*/ 	.byte	0x01
	.zero		1


	//----- nvinfo : EIATTR_MERCURY_ISA_VERSION
	.align		4
        /*0064*/ 	.byte	0x03, 0x5f
        /*0066*/ 	.short	0x0101


	//----- nvinfo : EIATTR_VRC_CTA_INIT_COUNT
	.align		4
        /*0068*/ 	.byte	0x02, 0x4a
	.zero		1
	.zero		1


	//----- nvinfo : EIATTR_EXIT_INSTR_OFFSETS
	.align		4
        /*006c*/ 	.byte	0x04, 0x1c
        /*006e*/ 	.short	(.L_104 - .L_103)


	//   ....[0]....
.L_103:
        /*0070*/ 	.word	0x000002d0


	//   ....[1]....
        /*0074*/ 	.word	0x00000480


	//----- nvinfo : EIATTR_CRS_STACK_SIZE
	.align		4
.L_104:
        /*0078*/ 	.byte	0x04, 0x1e
        /*007a*/ 	.short	(.L_106 - .L_105)
.L_105:
        /*007c*/ 	.word	0x00000000


	//----- nvinfo : EIATTR_CBANK_PARAM_SIZE
	.align		4
.L_106:
        /*0080*/ 	.byte	0x03, 0x19
        /*0082*/ 	.short	0x0018


	//----- nvinfo : EIATTR_PARAM_CBANK
	.align		4
        /*0084*/ 	.byte	0x04, 0x0a
        /*0086*/ 	.short	(.L_108 - .L_107)
	.align		4
.L_107:
        /*0088*/ 	.word	index@(.nv.constant0._Z12propagate_2dPjiiii)
        /*008c*/ 	.short	0x0380
        /*008e*/ 	.short	0x0018


	//----- nvinfo : EIATTR_SW_WAR
	.align		4
.L_108:
        /*0090*/ 	.byte	0x04, 0x36
        /*0092*/ 	.short	(.L_110 - .L_109)
.L_109:
        /*0094*/ 	.word	0x00000008
.L_110:


//--------------------- .nv.info._Z13small_scan_2dii --------------------------
	.section	.nv.info._Z13small_scan_2dii,"",@"SHT_CUDA_INFO"
	.sectionflags	@""
	.align	4


	//----- nvinfo : EIATTR_CUDA_API_VERSION
	.align		4
        /*0000*/ 	.byte	0x04, 0x37
        /*0002*/ 	.short	(.L_112 - .L_111)
.L_111:
        /*0004*/ 	.word	0x00000082


	//----- nvinfo : EIATTR_KPARAM_INFO
	.align		4
.L_112:
        /*0008*/ 	.byte	0x04, 0x17
        /*000a*/ 	.short	(.L_114 - .L_113)
.L_113:
        /*000c*/ 	.word	0x00000000
        /*0010*/ 	.short	0x0001
        /*0012*/ 	.short	0x0004
        /*0014*/ 	.byte	0x00, 0xf0, 0x11, 0x00


	//----- nvinfo : EIATTR_KPARAM_INFO
	.align		4
.L_114:
        /*0018*/ 	.byte	0x04, 0x17
        /*001a*/ 	.short	(.L_116 - .L_115)
.L_115:
        /*001c*/ 	.word	0x00000000
        /*0020*/ 	.short	0x0000
        /*0022*/ 	.short	0x0000
        /*0024*/ 	.byte	0x00, 0xf0, 0x11, 0x00


	//----- nvinfo : EIATTR_SPARSE_MMA_MASK
	.align		4
.L_116:
        /*0028*/ 	.byte	0x03, 0x50
        /*002a*/ 	.short	0x0000


	//----- nvinfo : EIATTR_MAXREG_COUNT
	.align		4
        /*002c*/ 	.byte	0x03, 0x1b
        /*002e*/ 	.short	0x00ff


	//----- nvinfo : EIATTR_MERCURY_ISA_VERSION
	.align		4
        /*0030*/ 	.byte	0x03, 0x5f
        /*0032*/ 	.short	0x0101


	//----- nvinfo : EIATTR_COOP_GROUP_MASK_REGIDS
	.align		4
        /*0034*/ 	.byte	0x04, 0x29
        /*0036*/ 	.short	(.L_118 - .L_117)


	//   ....[0]....
.L_117:
        /*0038*/ 	.word	0xffffffff


	//   ....[1]....
        /*003c*/ 	.word	0xffffffff


	//   ....[2]....
        /*0040*/ 	.word	0xffffffff


	//   ....[3]....
        /*0044*/ 	.word	0xffffffff


	//   ....[4]....
        /*0048*/ 	.word	0xffffffff


	//----- nvinfo : EIATTR_COOP_GROUP_INSTR_OFFSETS
	.align		4
.L_118:
        /*004c*/ 	.byte	0x04, 0x28
        /*004e*/ 	.short	(.L_120 - .L_119)


	//   ....[0]....
.L_119:
        /*0050*/ 	.word	0x00000110


	//   ....[1]....
        /*0054*/ 	.word	0x000002e0


	//   ....[2]....
        /*0058*/ 	.word	0x000004c0


	//   ....[3]....
        /*005c*/ 	.word	0x000006a0


	//   ....[4]....
        /*0060*/ 	.word	0x00000880


	//----- nvinfo : EIATTR_VRC_CTA_INIT_COUNT
	.align		4
.L_120:
        /*0064*/ 	.byte	0x02, 0x4a
	.zero		1
	.zero		1


	//----- nvinfo : EIATTR_EXIT_INSTR_OFFSETS
	.align		4
        /*0068*/ 	.byte	0x04, 0x1c
        /*006a*/ 	.short	(.L_122 - .L_121)


	//   ....[0]....
.L_121:
        /*006c*/ 	.word	0x00000a70


	//----- nvinfo : EIATTR_CRS_STACK_SIZE
	.align		4
.L_122:
        /*0070*/ 	.byte	0x04, 0x1e
        /*0072*/ 	.short	(.L_124 - .L_123)
.L_123:
        /*0074*/ 	.word	0x00000000


	//----- nvinfo : EIATTR_CBANK_PARAM_SIZE
	.align		4
.L_124:
        /*0078*/ 	.byte	0x03, 0x19
        /*007a*/ 	.short	0x0008


	//----- nvinfo : EIATTR_PARAM_CBANK
	.align		4
        /*007c*/ 	.byte	0x04, 0x0a
        /*007e*/ 	.short	(.L_126 - .L_125)
	.align		4
.L_125:
        /*0080*/ 	.word	index@(.nv.constant0._Z13small_scan_2dii)
        /*0084*/ 	.short	0x0380
        /*0086*/ 	.short	0x0008


	//----- nvinfo : EIATTR_SW_WAR
	.align		4
.L_126:
        /*0088*/ 	.byte	0x04, 0x36
        /*008a*/ 	.short	(.L_128 - .L_127)
.L_127:
        /*008c*/ 	.word	0x00000008
.L_128:


//--------------------- .nv.info._Z7scan_2dP6clausePjiiii --------------------------
	.section	.nv.info._Z7scan_2dP6clausePjiiii,"",@"SHT_CUDA_INFO"
	.sectionflags	@""
	.align	4


	//----- nvinfo : EIATTR_CUDA_API_VERSION
	.align		4
        /*0000*/ 	.byte	0x04, 0x37
        /*0002*/ 	.short	(.L_130 - .L_129)
.L_129:
        /*0004*/ 	.word	0x00000082


	//----- nvinfo : EIATTR_KPARAM_INFO
	.align		4
.L_130:
        /*0008*/ 	.byte	0x04, 0x17
        /*000a*/ 	.short	(.L_132 - .L_131)
.L_131:
        /*000c*/ 	.word	0x00000000
        /*0010*/ 	.short	0x0005
        /*0012*/ 	.short	0x001c
        /*0014*/ 	.byte	0x00, 0xf0, 0x11, 0x00


	//----- nvinfo : EIATTR_KPARAM_INFO
	.align		4
.L_132:
        /*0018*/ 	.byte	0x04, 0x17
        /*001a*/ 	.short	(.L_134 - .L_133)
.L_133:
        /*001c*/ 	.word	0x00000000
        /*0020*/ 	.short	0x0004
        /*0022*/ 	.short	0x0018
        /*0024*/ 	.byte	0x00, 0xf0, 0x11, 0x00


	//----- nvinfo : EIATTR_KPARAM_INFO
	.align		4
.L_134:
        /*0028*/ 	.byte	0x04, 0x17
        /*002a*/ 	.short	(.L_136 - .L_135)
.L_135:
        /*002c*/ 	.word	0x00000000
        /*0030*/ 	.short	0x0003
        /*0032*/ 	.short	0x0014
        /*0034*/ 	.byte	0x00, 0xf0, 0x11, 0x00


	//----- nvinfo : EIATTR_KPARAM_INFO
	.align		4
.L_136:
        /*0038*/ 	.byte	0x04, 0x17
        /*003a*/ 	.short	(.L_138 - .L_137)
.L_137:
        /*003c*/ 	.word	0x00000000
        /*0040*/ 	.short	0x0002
        /*0042*/ 	.short	0x0010
        /*0044*/ 	.byte	0x00, 0xf0, 0x11, 0x00


	//----- nvinfo : EIATTR_KPARAM_INFO
	.align		4
.L_138:
        /*0048*/ 	.byte	0x04, 0x17
        /*004a*/ 	.short	(.L_140 - .L_139)
.L_139:
        /*004c*/ 	.word	0x00000000
        /*0050*/ 	.short	0x0001
        /*0052*/ 	.short	0x0008
        /*0054*/ 	.byte	0x00, 0xf5, 0x21, 0x00


	//----- nvinfo : EIATTR_KPARAM_INFO
	.align		4
.L_140:
        /*0058*/ 	.byte	0x04, 0x17
        /*005a*/ 	.short	(.L_142 - .L_141)
.L_141:
        /*005c*/ 	.word	0x00000000
        /*0060*/ 	.short	0x0000
        /*0062*/ 	.short	0x0000
        /*0064*/ 	.byte	0x00, 0xf5, 0x21, 0x00


	//----- nvinfo : EIATTR_SPARSE_MMA_MASK
	.align		4
.L_142:
        /*0068*/ 	.byte	0x03, 0x50
        /*006a*/ 	.short	0x0000


	//----- nvinfo : EIATTR_MAXREG_COUNT
	.align		4
        /*006c*/ 	.byte	0x03, 0x1b
        /*006e*/ 	.short	0x00ff


	//----- nvinfo : EIATTR_NUM_BARRIERS
	.align		4
        /*0070*/ 	.byte	0x02, 0x4c
        /*0072*/ 	.byte	0x01
	.zero		1


	//----- nvinfo : EIATTR_EXTERNS
	.align		4
        /*0074*/ 	.byte	0x04, 0x0f
        /*0076*/ 	.short	(.L_144 - .L_143)


	//   ....[0]....
	.align		4
.L_143:
        /*0078*/ 	.word	index@(vprintf)


	//----- nvinfo : EIATTR_MERCURY_ISA_VERSION
	.align		4
.L_144:
        /*007c*/ 	.byte	0x03, 0x5f
        /*007e*/ 	.short	0x0101


	//----- nvinfo : EIATTR_COOP_GROUP_MASK_REGIDS
	.align		4
        /*0080*/ 	.byte	0x04, 0x29
        /*0082*/ 	.short	(.L_146 - .L_145)


	//   ....[0]....
.L_145:
        /*0084*/ 	.word	0xffffffff


	//   ....[1]....
        /*0088*/ 	.word	0xffffffff


	//   ....[2]....
        /*008c*/ 	.word	0xffffffff


	//   ....[3]....
        /*0090*/ 	.word	0xffffffff


	//   ....[4]....
        /*0094*/ 	.word	0xffffffff


	//   ....[5]....
        /*0098*/ 	.word	0xffffffff


	//   ....[6]....
        /*009c*/ 	.word	0xffffffff


	//   ....[7]....
        /*00a0*/ 	.word	0xffffffff


	//   ....[8]....
        /*00a4*/ 	.word	0xffffffff


	//   ....[9]....
        /*00a8*/ 	.word	0xffffffff


	//   ....[10]....
        /*00ac*/ 	.word	0x0500000f


	//   ....[11]....
        /*00b0*/ 	.word	0x0500000f


	//   ....[12]....
        /*00b4*/ 	.word	0x0500000f


	//   ....[13]....
        /*00b8*/ 	.word	0x0500000f


	//   ....[14]....
        /*00bc*/ 	.word	0x0500000f


	//   ....[15]....
        /*00c0*/ 	.word	0x0500000f


	//   ....[16]....
        /*00c4*/ 	.word	0x0500000f


	//   ....[17]....
        /*00c8*/ 	.word	0x0500000f


	//   ....[18]....
        /*00cc*/ 	.word	0x0500000f


	//   ....[19]....
        /*00d0*/ 	.word	0x0500000f


	//----- nvinfo : EIATTR_COOP_GROUP_INSTR_OFFSETS
	.align		4
.L_146:
        /*00d4*/ 	.byte	0x04, 0x28
        /*00d6*/ 	.short	(.L_148 - .L_147)


	//   ....[0]....
.L_147:
        /*00d8*/ 	.word	0x00000470


	//   ....[1]....
        /*00dc*/ 	.word	0x000004d0


	//   ....[2]....
        /*00e0*/ 	.word	0x00000520


	//   ....[3]....
        /*00e4*/ 	.word	0x00000570


	//   ....[4]....
        /*00e8*/ 	.word	0x000005b0


	//   ....[5]....
        /*00ec*/ 	.word	0x000024c0


	//   ....[6]....
        /*00f0*/ 	.word	0x000026c0


	//   ....[7]....
        /*00f4*/ 	.word	0x000028b0


	//   ....[8]....
        /*00f8*/ 	.word	0x00002aa0


	//   ....[9]....
        /*00fc*/ 	.word	0x00002c90


	//   ....[10]....
        /*0100*/ 	.word	0x00003220


	//   ....[11]....
        /*0104*/ 	.word	0x000032b0


	//   ....[12]....
        /*0108*/ 	.word	0x00003340


	//   ....[13]....
        /*010c*/ 	.word	0x000033d0


	//   ....[14]....
        /*0110*/ 	.word	0x00003450


	//   ....[15]....
        /*0114*/ 	.word	0x000034c0


	//   ....[16]....
        /*0118*/ 	.word	0x00003540


	//   ....[17]....
        /*011c*/ 	.word	0x000035d0


	//   ....[18]....
        /*0120*/ 	.word	0x00003660


	//   ....[19]....
        /*0124*/ 	.word	0x000036f0


	//----- nvinfo : EIATTR_VRC_CTA_INIT_COUNT
	.align		4
.L_148:
        /*0128*/ 	.byte	0x02, 0x4a
	.zero		1
	.zero		1


	//----- nvinfo : EIATTR_SYSCALL_OFFSETS
	.align		4
        /*012c*/ 	.byte	0x04, 0x46
        /*012e*/ 	.short	(.L_150 - .L_149)


	//   ....[0]....
.L_149:
        /*0130*/ 	.word	0x000007a0


	//   ....[1]....
        /*0134*/ 	.word	0x00000880


	//   ....[2]....
        /*0138*/ 	.word	0x00000960


	//   ....[3]....
        /*013c*/ 	.word	0x00000a40


	//   ....[4]....
        /*0140*/ 	.word	0x00000b20


	//   ....[5]....
        /*0144*/ 	.word	0x00000c00


	//   ....[6]....
        /*0148*/ 	.word	0x00000ce0


	//   ....[7]....
        /*014c*/ 	.word	0x00000dc0


	//   ....[8]....
        /*0150*/ 	.word	0x00000ea0


	//   ....[9]....
        /*0154*/ 	.word	0x00000f80


	//   ....[10]....
        /*0158*/ 	.word	0x00001060


	//   ....[11]....
        /*015c*/ 	.word	0x00001140


	//   ....[12]....
        /*0160*/ 	.word	0x00001220


	//   ....[13]....
        /*0164*/ 	.word	0x00001300


	//   ....[14]....
        /*0168*/ 	.word	0x000013e0


	//   ....[15]....
        /*016c*/ 	.word	0x000014c0


	//   ....[16]....
        /*0170*/ 	.word	0x000015a0


	//   ....[17]....
        /*0174*/ 	.word	0x00001680


	//   ....[18]....
        /*0178*/ 	.word	0x00001760


	//   ....[19]....
        /*017c*/ 	.word	0x00001840


	//   ....[20]....
        /*0180*/ 	.word	0x00001920


	//   ....[21]....
        /*0184*/ 	.word	0x00001a00


	//   ....[22]....
        /*0188*/ 	.word	0x00001ae0


	//   ....[23]....
        /*018c*/ 	.word	0x00001bc0


	//   ....[24]....
        /*0190*/ 	.word	0x00001ca0


	//   ....[25]....
        /*0194*/ 	.word	0x00001d80


	//   ....[26]....
        /*0198*/ 	.word	0x00001e60


	//   ....[27]....
        /*019c*/ 	.word	0x00001f40


	//   ....[28]....
        /*01a0*/ 	.word	0x00002020


	//   ....[29]....
        /*01a4*/ 	.word	0x00002100


	//   ....[30]....
        /*01a8*/ 	.word	0x000021e0


	//   ....[31]....
        /*01ac*/ 	.word	0x000022c0


	//   ....[32]....
        /*01b0*/ 	.word	0x000023a0


	//   ....[33]....
        /*01b4*/ 	.word	0x00002410


	//----- nvinfo : EIATTR_EXIT_INSTR_OFFSETS
	.align		4
.L_150:
        /*01b8*/ 	.byte	0x04, 0x1c
        /*01ba*/ 	.short	(.L_152 - .L_151)


	//   ....[0]....
.L_151:
        /*01bc*/ 	.word	0x00003140


	//   ....[1]....
        /*01c0*/ 	.word	0x000031c0


	//----- nvinfo : EIATTR_CRS_STACK_SIZE
	.align		4
.L_152:
        /*01c4*/ 	.byte	0x04, 0x1e
        /*01c6*/ 	.short	(.L_154 - .L_153)
.L_153:
        /*01c8*/ 	.word	0x00000000


	//----- nvinfo : EIATTR_CBANK_PARAM_SIZE
	.align		4
.L_154:
        /*01cc*/ 	.byte	0x03, 0x19
        /*01ce*/ 	.short	0x0020


	//----- nvinfo : EIATTR_PARAM_CBANK
	.align		4
        /*01d0*/ 	.byte	0x04, 0x0a
        /*01d2*/ 	.short	(.L_156 - .L_155)
	.align		4
.L_155:
        /*01d4*/ 	.word	index@(.nv.constant0._Z7scan_2dP6clausePjiiii)
        /*01d8*/ 	.short	0x0380
        /*01da*/ 	.short	0x0020


	//----- nvinfo : EIATTR_SW_WAR
	.align		4
.L_156:
        /*01dc*/ 	.byte	0x04, 0x36
        /*01de*/ 	.short	(.L_158 - .L_157)
.L_157:
        /*01e0*/ 	.word	0x00000008
.L_158:


//--------------------- .nv.info._Z10scatter_1dP6clauseS0_Pjii --------------------------
	.section	.nv.info._Z10scatter_1dP6clauseS0_Pjii,"",@"SHT_CUDA_INFO"
	.sectionflags	@""
	.align	4


	//----- nvinfo : EIATTR_CUDA_API_VERSION
	.align		4
        /*0000*/ 	.byte	0x04, 0x37
        /*0002*/ 	.short	(.L_160 - .L_159)
.L_159:
        /*0004*/ 	.word	0x00000082


	//----- nvinfo : EIATTR_KPARAM_INFO
	.align		4
.L_160:
        /*0008*/ 	.byte	0x04, 0x17
        /*000a*/ 	.short	(.L_162 - .L_161)
.L_161:
        /*000c*/ 	.word	0x00000000
        /*0010*/ 	.short	0x0004
        /*0012*/ 	.short	0x001c
        /*0014*/ 	.byte	0x00, 0xf0, 0x11, 0x00


	//----- nvinfo : EIATTR_KPARAM_INFO
	.align		4
.L_162:
        /*0018*/ 	.byte	0x04, 0x17
        /*001a*/ 	.short	(.L_164 - .L_163)
.L_163:
        /*001c*/ 	.word	0x00000000
        /*0020*/ 	.short	0x0003
        /*0022*/ 	.short	0x0018
        /*0024*/ 	.byte	0x00, 0xf0, 0x11, 0x00


	//----- nvinfo : EIATTR_KPARAM_INFO
	.align		4
.L_164:
        /*0028*/ 	.byte	0x04, 0x17
        /*002a*/ 	.short	(.L_166 - .L_165)
.L_165:
        /*002c*/ 	.word	0x00000000
        /*0030*/ 	.short	0x0002
        /*0032*/ 	.short	0x0010
        /*0034*/ 	.byte	0x00, 0xf5, 0x21, 0x00


	//----- nvinfo : EIATTR_KPARAM_INFO
	.align		4
.L_166:
        /*0038*/ 	.byte	0x04, 0x17
        /*003a*/ 	.short	(.L_168 - .L_167)
.L_167:
        /*003c*/ 	.word	0x00000000
        /*0040*/ 	.short	0x0001
        /*0042*/ 	.short	0x0008
        /*0044*/ 	.byte	0x00, 0xf5, 0x21, 0x00


	//----- nvinfo : EIATTR_KPARAM_INFO
	.align		4
.L_168:
        /*0048*/ 	.byte	0x04, 0x17
        /*004a*/ 	.short	(.L_170 - .L_169)
.L_169:
        /*004c*/ 	.word	0x00000000
        /*0050*/ 	.short	0x0000
        /*0052*/ 	.short	0x0000
        /*0054*/ 	.byte	0x00, 0xf5, 0x21, 0x00


	//----- nvinfo : EIATTR_SPARSE_MMA_MASK
	.align		4
.L_170:
        /*0058*/ 	.byte	0x03, 0x50
        /*005a*/ 	.short	0x0000


	//----- nvinfo : EIATTR_MAXREG_COUNT
	.align		4
        /*005c*/ 	.byte	0x03, 0x1b
        /*005e*/ 	.short	0x00ff


	//----- nvinfo : EIATTR_NUM_BARRIERS
	.align		4
        /*0060*/ 	.byte	0x02, 0x4c
        /*0062*/ 	.byte	0x01
	.zero		1


	//----- nvinfo : EIATTR_MERCURY_ISA_VERSION
	.align		4
        /*0064*/ 	.byte	0x03, 0x5f
        /*0066*/ 	.short	0x0101


	//----- nvinfo : EIATTR_VRC_CTA_INIT_COUNT
	.align		4
        /*0068*/ 	.byte	0x02, 0x4a
	.zero		1
	.zero		1


	//----- nvinfo : EIATTR_EXIT_INSTR_OFFSETS
	.align		4
        /*006c*/ 	.byte	0x04, 0x1c
        /*006e*/ 	.short	(.L_172 - .L_171)


	//   ....[0]....
.L_171:
        /*0070*/ 	.word	0x00000080


	//   ....[1]....
        /*0074*/ 	.word	0x000001e0


	//   ....[2]....
        /*0078*/ 	.word	0x00000220


	//   ....[3]....
        /*007c*/ 	.word	0x00000550


	//   ....[4]....
        /*0080*/ 	.word	0x000008e0


	//----- nvinfo : EIATTR_CRS_STACK_SIZE
	.align		4
.L_172:
        /*0084*/ 	.byte	0x04, 0x1e
        /*0086*/ 	.short	(.L_174 - .L_173)
.L_173:
        /*0088*/ 	.word	0x00000000


	//----- nvinfo : EIATTR_CBANK_PARAM_SIZE
	.align		4
.L_174:
        /*008c*/ 	.byte	0x03, 0x19
        /*008e*/ 	.short	0x0020


	//----- nvinfo : EIATTR_PARAM_CBANK
	.align		4
        /*0090*/ 	.byte	0x04, 0x0a
        /*0092*/ 	.short	(.L_176 - .L_175)
	.align		4
.L_175:
        /*0094*/ 	.word	index@(.nv.constant0._Z10scatter_1dP6clauseS0_Pjii)
        /*0098*/ 	.short	0x0380
        /*009a*/ 	.short	0x0020


	//----- nvinfo : EIATTR_SW_WAR
	.align		4
.L_176:
        /*009c*/ 	.byte	0x04, 0x36
        /*009e*/ 	.short	(.L_178 - .L_177)
.L_177:
        /*00a0*/ 	.word	0x00000008
.L_178:


//--------------------- .nv.info._Z12propagate_1dPjiii --------------------------
	.section	.nv.info._Z12propagate_1dPjiii,"",@"SHT_CUDA_INFO"
	.sectionflags	@""
	.align	4


	//----- nvinfo : EIATTR_CUDA_API_VERSION
	.align		4
        /*0000*/ 	.byte	0x04, 0x37
        /*0002*/ 	.short	(.L_180 - .L_179)
.L_179:
        /*0004*/ 	.word	0x00000082


	//----- nvinfo : EIATTR_KPARAM_INFO
	.align		4
.L_180:
        /*0008*/ 	.byte	0x04, 0x17
        /*000a*/ 	.short	(.L_182 - .L_181)
.L_181:
        /*000c*/ 	.word	0x00000000
        /*0010*/ 	.short	0x0003
        /*0012*/ 	.short	0x0010
        /*0014*/ 	.byte	0x00, 0xf0, 0x11, 0x00


	//----- nvinfo : EIATTR_KPARAM_INFO
	.align		4
.L_182:
        /*0018*/ 	.byte	0x04, 0x17
        /*001a*/ 	.short	(.L_184 - .L_183)
.L_183:
        /*001c*/ 	.word	0x00000000
        /*0020*/ 	.short	0x0002
        /*0022*/ 	.short	0x000c
        /*0024*/ 	.byte	0x00, 0xf0, 0x11, 0x00


	//----- nvinfo : EIATTR_KPARAM_INFO
	.align		4
.L_184:
        /*0028*/ 	.byte	0x04, 0x17
        /*002a*/ 	.short	(.L_186 - .L_185)
.L_185:
        /*002c*/ 	.word	0x00000000
        /*0030*/ 	.short	0x0001
        /*0032*/ 	.short	0x0008
        /*0034*/ 	.byte	0x00, 0xf0, 0x11, 0x00


	//----- nvinfo : EIATTR_KPARAM_INFO
	.align		4
.L_186:
        /*0038*/ 	.byte	0x04, 0x17
        /*003a*/ 	.short	(.L_188 - .L_187)
.L_187:
        /*003c*/ 	.word	0x00000000
        /*0040*/ 	.short	0x0000
        /*0042*/ 	.short	0x0000
        /*0044*/ 	.byte	0x00, 0xf5, 0x21, 0x00


	//----- nvinfo : EIATTR_SPARSE_MMA_MASK
	.align		4
.L_188:
        /*0048*/ 	.byte	0x03, 0x50
        /*004a*/ 	.short	0x0000


	//----- nvinfo : EIATTR_MAXREG_COUNT
	.align		4
        /*004c*/ 	.byte	0x03, 0x1b
        /*004e*/ 	.short	0x00ff


	//----- nvinfo : EIATTR_NUM_BARRIERS
	.align		4
        /*0050*/ 	.byte	0x02, 0x4c
        /*0052*/ 	.byte	0x01
	.zero		1


	//----- nvinfo : EIATTR_MERCURY_ISA_VERSION
	.align		4
        /*0054*/ 	.byte	0x03, 0x5f
        /*0056*/ 	.short	0x0101


	//----- nvinfo : EIATTR_VRC_CTA_INIT_COUNT
	.align		4
        /*0058*/ 	.byte	0x02, 0x4a
	.zero		1
	.zero		1


	//----- nvinfo : EIATTR_EXIT_INSTR_OFFSETS
	.align		4
        /*005c*/ 	.byte	0x04, 0x1c
        /*005e*/ 	.short	(.L_190 - .L_189)


	//   ....[0]....
.L_189:
        /*0060*/ 	.word	0x00000140


	//   ....[1]....
        /*0064*/ 	.word	0x00000210


	//----- nvinfo : EIATTR_CRS_STACK_SIZE
	.align		4
.L_190:
        /*0068*/ 	.byte	0x04, 0x1e
        /*006a*/ 	.short	(.L_192 - .L_191)
.L_191:
        /*006c*/ 	.word	0x00000000


	//----- nvinfo : EIATTR_CBANK_PARAM_SIZE
	.align		4
.L_192:
        /*0070*/ 	.byte	0x03, 0x19
        /*0072*/ 	.short	0x0014


	//----- nvinfo : EIATTR_PARAM_CBANK
	.align		4
        /*0074*/ 	.byte	0x04, 0x0a
        /*0076*/ 	.short	(.L_194 - .L_193)
	.align		4
.L_193:
        /*0078*/ 	.word	index@(.nv.constant0._Z12propagate_1dPjiii)
        /*007c*/ 	.short	0x0380
        /*007e*/ 	.short	0x0014


	//----- nvinfo : EIATTR_SW_WAR
	.align		4
.L_194:
        /*0080*/ 	.byte	0x04, 0x36
        /*0082*/ 	.short	(.L_196 - .L_195)
.L_195:
        /*0084*/ 	.word	0x00000008
.L_196:


//--------------------- .nv.info._Z13small_scan_1dv --------------------------
	.section	.nv.info._Z13small_scan_1dv,"",@"SHT_CUDA_INFO"
	.sectionflags	@""
	.align	4


	//----- nvinfo : EIATTR_CUDA_API_VERSION
	.align		4
        /*0000*/ 	.byte	0x04, 0x37
        /*0002*/ 	.short	(.L_198 - .L_197)
.L_197:
        /*0004*/ 	.word	0x00000082


	//----- nvinfo : EIATTR_SPARSE_MMA_MASK
	.align		4
.L_198:
        /*0008*/ 	.byte	0x03, 0x50
        /*000a*/ 	.short	0x0000


	//----- nvinfo : EIATTR_MAXREG_COUNT
	.align		4
        /*000c*/ 	.byte	0x03, 0x1b
        /*000e*/ 	.short	0x00ff


	//----- nvinfo : EIATTR_MERCURY_ISA_VERSION
	.align		4
        /*0010*/ 	.byte	0x03, 0x5f
        /*0012*/ 	.short	0x0101


	//----- nvinfo : EIATTR_COOP_GROUP_MASK_REGIDS
	.align		4
        /*0014*/ 	.byte	0x04, 0x29
        /*0016*/ 	.short	(.L_200 - .L_199)


	//   ....[0]....
.L_199:
        /*0018*/ 	.word	0xffffffff


	//   ....[1]....
        /*001c*/ 	.word	0xffffffff


	//   ....[2]....
        /*0020*/ 	.word	0xffffffff


	//   ....[3]....
        /*0024*/ 	.word	0xffffffff


	//   ....[4]....
        /*0028*/ 	.word	0xffffffff


	//----- nvinfo : EIATTR_COOP_GROUP_INSTR_OFFSETS
	.align		4
.L_200:
        /*002c*/ 	.byte	0x04, 0x28
        /*002e*/ 	.short	(.L_202 - .L_201)


	//   ....[0]....
.L_201:
        /*0030*/ 	.word	0x000000a0


	//   ....[1]....
        /*0034*/ 	.word	0x000000f0


	//   ....[2]....
        /*0038*/ 	.word	0x00000140


	//   ....[3]....
        /*003c*/ 	.word	0x00000190


	//   ....[4]....
        /*0040*/ 	.word	0x000001e0


	//----- nvinfo : EIATTR_VRC_CTA_INIT_COUNT
	.align		4
.L_202:
        /*0044*/ 	.byte	0x02, 0x4a
	.zero		1
	.zero		1


	//----- nvinfo : EIATTR_EXIT_INSTR_OFFSETS
	.align		4
        /*0048*/ 	.byte	0x04, 0x1c
        /*004a*/ 	.short	(.L_204 - .L_203)


	//   ....[0]....
.L_203:
        /*004c*/ 	.word	0x00000230


	//----- nvinfo : EIATTR_SW_WAR
	.align		4
.L_204:
        /*0050*/ 	.byte	0x04, 0x36
        /*0052*/ 	.short	(.L_206 - .L_205)
.L_205:
        /*0054*/ 	.word	0x00000008
.L_206:


//--------------------- .nv.info._Z7scan_1dPjiii  --------------------------
	.section	.nv.info._Z7scan_1dPjiii,"",@"SHT_CUDA_INFO"
	.sectionflags	@""
	.align	4


	//----- nvinfo : EIATTR_CUDA_API_VERSION
	.align		4
        /*0000*/ 	.byte	0x04, 0x37
        /*0002*/ 	.short	(.L_208 - .L_207)
.L_207:
        /*0004*/ 	.word	0x00000082


	//----- nvinfo : EIATTR_KPARAM_INFO
	.align		4
.L_208:
        /*0008*/ 	.byte	0x04, 0x17
        /*000a*/ 	.short	(.L_210 - .L_209)
.L_209:
        /*000c*/ 	.word	0x00000000
        /*0010*/ 	.short	0x0003
        /*0012*/ 	.short	0x0010
        /*0014*/ 	.byte	0x00, 0xf0, 0x11, 0x00


	//----- nvinfo : EIATTR_KPARAM_INFO
	.align		4
.L_210:
        /*0018*/ 	.byte	0x04, 0x17
        /*001a*/ 	.short	(.L_212 - .L_211)
.L_211:
        /*001c*/ 	.word	0x00000000
        /*0020*/ 	.short	0x0002
        /*0022*/ 	.short	0x000c
        /*0024*/ 	.byte	0x00, 0xf0, 0x11, 0x00


	//----- nvinfo : EIATTR_KPARAM_INFO
	.align		4
.L_212:
        /*0028*/ 	.byte	0x04, 0x17
        /*002a*/ 	.short	(.L_214 - .L_213)
.L_213:
        /*002c*/ 	.word	0x00000000
        /*0030*/ 	.short	0x0001
        /*0032*/ 	.short	0x0008
        /*0034*/ 	.byte	0x00, 0xf0, 0x11, 0x00


	//----- nvinfo : EIATTR_KPARAM_INFO
	.align		4
.L_214:
        /*0038*/ 	.byte	0x04, 0x17
        /*003a*/ 	.short	(.L_216 - .L_215)
.L_215:
        /*003c*/ 	.word	0x00000000
        /*0040*/ 	.short	0x0000
        /*0042*/ 	.short	0x0000
        /*0044*/ 	.byte	0x00, 0xf5, 0x21, 0x00


	//----- nvinfo : EIATTR_SPARSE_MMA_MASK
	.align		4
.L_216:
        /*0048*/ 	.byte	0x03, 0x50
        /*004a*/ 	.short	0x0000


	//----- nvinfo : EIATTR_MAXREG_COUNT
	.align		4
        /*004c*/ 	.byte	0x03, 0x1b
        /*004e*/ 	.short	0x00ff


	//----- nvinfo : EIATTR_NUM_BARRIERS
	.align		4
        /*0050*/ 	.byte	0x02, 0x4c
        /*0052*/ 	.byte	0x01
	.zero		1


	//----- nvinfo : EIATTR_MERCURY_ISA_VERSION
	.align		4
        /*0054*/ 	.byte	0x03, 0x5f
        /*0056*/ 	.short	0x0101


	//----- nvinfo : EIATTR_COOP_GROUP_MASK_REGIDS
	.align		4
        /*0058*/ 	.byte	0x04, 0x29
        /*005a*/ 	.short	(.L_218 - .L_217)


	//   ....[0]....
.L_217:
        /*005c*/ 	.word	0xffffffff


	//   ....[1]....
        /*0060*/ 	.word	0xffffffff


	//   ....[2]....
        /*0064*/ 	.word	0xffffffff


	//   ....[3]....
        /*0068*/ 	.word	0xffffffff


	//   ....[4]....
        /*006c*/ 	.word	0xffffffff


	//   ....[5]....
        /*0070*/ 	.word	0xffffffff


	//   ....[6]....
        /*0074*/ 	.word	0xffffffff


	//   ....[7]....
        /*0078*/ 	.word	0xffffffff


	//   ....[8]....
        /*007c*/ 	.word	0xffffffff


	//   ....[9]....
        /*0080*/ 	.word	0xffffffff


	//   ....[10]....
        /*0084*/ 	.word	0x05000013


	//   ....[11]....
        /*0088*/ 	.word	0x05000013


	//   ....[12]....
        /*008c*/ 	.word	0x05000013


	//   ....[13]....
        /*0090*/ 	.word	0x05000013


	//   ....[14]....
        /*0094*/ 	.word	0x05000013


	//   ....[15]....
        /*0098*/ 	.word	0x05000013


	//   ....[16]....
        /*009c*/ 	.word	0x05000013


	//   ....[17]....
        /*00a0*/ 	.word	0x05000013


	//   ....[18]....
        /*00a4*/ 	.word	0x05000013


	//   ....[19]....
        /*00a8*/ 	.word	0x05000013


	//----- nvinfo : EIATTR_COOP_GROUP_INSTR_OFFSETS
	.align		4
.L_218:
        /*00ac*/ 	.byte	0x04, 0x28
        /*00ae*/ 	.short	(.L_220 - .L_219)


	//   ....[0]....
.L_219:
        /*00b0*/ 	.word	0x000002d0


	//   ....[1]....
        /*00b4*/ 	.word	0x00000310


	//   ....[2]....
        /*00b8*/ 	.word	0x00000350


	//   ....[3]....
        /*00bc*/ 	.word	0x00000390


	//   ....[4]....
        /*00c0*/ 	.word	0x000003d0


	//   ....[5]....
        /*00c4*/ 	.word	0x000004f0


	//   ....[6]....
        /*00c8*/ 	.word	0x00000530


	//   ....[7]....
        /*00cc*/ 	.word	0x00000570


	//   ....[8]....
        /*00d0*/ 	.word	0x000005b0


	//   ....[9]....
        /*00d4*/ 	.word	0x000005f0


	//   ....[10]....
        /*00d8*/ 	.word	0x00000830


	//   ....[11]....
        /*00dc*/ 	.word	0x000008c0


	//   ....[12]....
        /*00e0*/ 	.word	0x00000950


	//   ....[13]....
        /*00e4*/ 	.word	0x000009e0


	//   ....[14]....
        /*00e8*/ 	.word	0x00000a70


	//   ....[15]....
        /*00ec*/ 	.word	0x00000b00


	//   ....[16]....
        /*00f0*/ 	.word	0x00000b90


	//   ....[17]....
        /*00f4*/ 	.word	0x00000c20


	//   ....[18]....
        /*00f8*/ 	.word	0x00000cb0


	//   ....[19]....
        /*00fc*/ 	.word	0x00000d40


	//----- nvinfo : EIATTR_VRC_CTA_INIT_COUNT
	.align		4
.L_220:
        /*0100*/ 	.byte	0x02, 0x4a
	.zero		1
	.zero		1


	//----- nvinfo : EIATTR_EXIT_INSTR_OFFSETS
	.align		4
        /*0104*/ 	.byte	0x04, 0x1c
        /*0106*/ 	.short	(.L_222 - .L_221)


	//   ....[0]....
.L_221:
        /*0108*/ 	.word	0x00000750


	//   ....[1]....
        /*010c*/ 	.word	0x000007d0


	//----- nvinfo : EIATTR_CRS_STACK_SIZE
	.align		4
.L_222:
        /*0110*/ 	.byte	0x04, 0x1e
        /*0112*/ 	.short	(.L_224 - .L_223)
.L_223:
        /*0114*/ 	.word	0x00000000


	//----- nvinfo : EIATTR_CBANK_PARAM_SIZE
	.align		4
.L_224:
        /*0118*/ 	.byte	0x03, 0x19
        /*011a*/ 	.short	0x0014


	//----- nvinfo : EIATTR_PARAM_CBANK
	.align		4
        /*011c*/ 	.byte	0x04, 0x0a
        /*011e*/ 	.short	(.L_226 - .L_225)
	.align		4
.L_225:
        /*0120*/ 	.word	index@(.nv.constant0._Z7scan_1dPjiii)
        /*0124*/ 	.short	0x0380
        /*0126*/ 	.short	0x0014


	//----- nvinfo : EIATTR_SW_WAR
	.align		4
.L_226:
        /*0128*/ 	.byte	0x04, 0x36
        /*012a*/ 	.short	(.L_228 - .L_227)
.L_227:
        /*012c*/ 	.word	0x00000008
.L_228:


//--------------------- .nv.info._Z10sat_kernelP6clauseS0_Pjii --------------------------
	.section	.nv.info._Z10sat_kernelP6clauseS0_Pjii,"",@"SHT_CUDA_INFO"
	.sectionflags	@""
	.align	4


	//----- nvinfo : EIATTR_CUDA_API_VERSION
	.align		4
        /*0000*/ 	.byte	0x04, 0x37
        /*0002*/ 	.short	(.L_230 - .L_229)
.L_229:
        /*0004*/ 	.word	0x00000082


	//----- nvinfo : EIATTR_KPARAM_INFO
	.align		4
.L_230:
        /*0008*/ 	.byte	0x04, 0x17
        /*000a*/ 	.short	(.L_232 - .L_231)
.L_231:
        /*000c*/ 	.word	0x00000000
        /*0010*/ 	.short	0x0004
        /*0012*/ 	.short	0x001c
        /*0014*/ 	.byte	0x00, 0xf0, 0x11, 0x00


	//----- nvinfo : EIATTR_KPARAM_INFO
	.align		4
.L_232:
        /*0018*/ 	.byte	0x04, 0x17
        /*001a*/ 	.short	(.L_234 - .L_233)
.L_233:
        /*001c*/ 	.word	0x00000000
        /*0020*/ 	.short	0x0003
        /*0022*/ 	.short	0x0018
        /*0024*/ 	.byte	0x00, 0xf0, 0x11, 0x00


	//----- nvinfo : EIATTR_KPARAM_INFO
	.align		4
.L_234:
        /*0028*/ 	.byte	0x04, 0x17
        /*002a*/ 	.short	(.L_236 - .L_235)
.L_235:
        /*002c*/ 	.word	0x00000000
        /*0030*/ 	.short	0x0002
        /*0032*/ 	.short	0x0010
        /*0034*/ 	.byte	0x00, 0xf5, 0x21, 0x00


	//----- nvinfo : EIATTR_KPARAM_INFO
	.align		4
.L_236:
        /*0038*/ 	.byte	0x04, 0x17
        /*003a*/ 	.short	(.L_238 - .L_237)
.L_237:
        /*003c*/ 	.word	0x00000000
        /*0040*/ 	.short	0x0001
        /*0042*/ 	.short	0x0008
        /*0044*/ 	.byte	0x00, 0xf5, 0x21, 0x00


	//----- nvinfo : EIATTR_KPARAM_INFO
	.align		4
.L_238:
        /*0048*/ 	.byte	0x04, 0x17
        /*004a*/ 	.short	(.L_240 - .L_239)
.L_239:
        /*004c*/ 	.word	0x00000000
        /*0050*/ 	.short	0x0000
        /*0052*/ 	.short	0x0000
        /*0054*/ 	.byte	0x00, 0xf5, 0x21, 0x00


	//----- nvinfo : EIATTR_SPARSE_MMA_MASK
	.align		4
.L_240:
        /*0058*/ 	.byte	0x03, 0x50
        /*005a*/ 	.short	0x0000


	//----- nvinfo : EIATTR_MAXREG_COUNT
	.align		4
        /*005c*/ 	.byte	0x03, 0x1b
        /*005e*/ 	.short	0x00ff


	//----- nvinfo : EIATTR_MERCURY_ISA_VERSION
	.align		4
        /*0060*/ 	.byte	0x03, 0x5f
        /*0062*/ 	.short	0x0101


	//----- nvinfo : EIATTR_COOP_GROUP_MASK_REGIDS
	.align		4
        /*0064*/ 	.byte	0x04, 0x29
        /*0066*/ 	.short	(.L_242 - .L_241)


	//   ....[0]....
.L_241:
        /*0068*/ 	.word	0xffffffff


	//   ....[1]....
        /*006c*/ 	.word	0xffffffff


	//   ....[2]....
        /*0070*/ 	.word	0xffffffff


	//   ....[3]....
        /*0074*/ 	.word	0xffffffff


	//   ....[4]....
        /*0078*/ 	.word	0x05000006


	//   ....[5]....
        /*007c*/ 	.word	0x05000006


	//   ....[6]....
        /*0080*/ 	.word	0x05000006


	//----- nvinfo : EIATTR_COOP_GROUP_INSTR_OFFSETS
	.align		4
.L_242:
        /*0084*/ 	.byte	0x04, 0x28
        /*0086*/ 	.short	(.L_244 - .L_243)


	//   ....[0]....
.L_243:
        /*0088*/ 	.word	0x00000310


	//   ....[1]....
        /*008c*/ 	.word	0x000016d0


	//   ....[2]....
        /*0090*/ 	.word	0x00001800


	//   ....[3]....
        /*0094*/ 	.word	0x00001850


	//   ....[4]....
        /*0098*/ 	.word	0x00001990


	//   ....[5]....
        /*009c*/ 	.word	0x00001a00


	//   ....[6]....
        /*00a0*/ 	.word	0x00001a70


	//----- nvinfo : EIATTR_VRC_CTA_INIT_COUNT
	.align		4
.L_244:
        /*00a4*/ 	.byte	0x02, 0x4a
	.zero		1
	.zero		1


	//----- nvinfo : EIATTR_EXIT_INSTR_OFFSETS
	.align		4
        /*00a8*/ 	.byte	0x04, 0x1c
        /*00aa*/ 	.short	(.L_246 - .L_245)


	//   ....[0]....
.L_245:
        /*00ac*/ 	.word	0x00000080


	//   ....[1]....
        /*00b0*/ 	.word	0x00001870


	//   ....[2]....
        /*00b4*/ 	.word	0x000018a0


	//   ....[3]....
        /*00b8*/ 	.word	0x000018c0


	//   ....[4]....
        /*00bc*/ 	.word	0x000018f0


	//   ....[5]....
        /*00c0*/ 	.word	0x00001910


	//   ....[6]....
        /*00c4*/ 	.word	0x00001940


	//----- nvinfo : EIATTR_CRS_STACK_SIZE
	.align		4
.L_246:
        /*00c8*/ 	.byte	0x04, 0x1e
        /*00ca*/ 	.short	(.L_248 - .L_247)
.L_247:
        /*00cc*/ 	.word	0x00000000


	//----- nvinfo : EIATTR_CBANK_PARAM_SIZE
	.align		4
.L_248:
        /*00d0*/ 	.byte	0x03, 0x19
        /*00d2*/ 	.short	0x0020


	//----- nvinfo : EIATTR_PARAM_CBANK
	.align		4
        /*00d4*/ 	.byte	0x04, 0x0a
        /*00d6*/ 	.short	(.L_250 - .L_249)
	.align		4
.L_249:
        /*00d8*/ 	.word	index@(.nv.constant0._Z10sat_kernelP6clauseS0_Pjii)
        /*00dc*/ 	.short	0x0380
        /*00de*/ 	.short	0x0020


	//----- nvinfo : EIATTR_SW_WAR
	.align		4
.L_250:
        /*00e0*/ 	.byte	0x04, 0x36
        /*00e2*/ 	.short	(.L_252 - .L_251)
.L_251:
        /*00e4*/ 	.word	0x00000008
.L_252:


//--------------------- .nv.info._Z10preprocessP6clauseS0_Pjiii --------------------------
	.section	.nv.info._Z10preprocessP6clauseS0_Pjiii,"",@"SHT_CUDA_INFO"
	.sectionflags	@""
	.align	4


	//----- nvinfo : EIATTR_CUDA_API_VERSION
	.align		4
        /*0000*/ 	.byte	0x04, 0x37
        /*0002*/ 	.short	(.L_254 - .L_253)
.L_253:
        /*0004*/ 	.word	0x00000082


	//----- nvinfo : EIATTR_KPARAM_INFO
	.align		4
.L_254:
        /*0008*/ 	.byte	0x04, 0x17
        /*000a*/ 	.short	(.L_256 - .L_255)
.L_255:
        /*000c*/ 	.word	0x00000000
        /*0010*/ 	.short	0x0005
        /*0012*/ 	.short	0x0020
        /*0014*/ 	.byte	0x00, 0xf0, 0x11, 0x00


	//----- nvinfo : EIATTR_KPARAM_INFO
	.align		4
.L_256:
        /*0018*/ 	.byte	0x04, 0x17
        /*001a*/ 	.short	(.L_258 - .L_257)
.L_257:
        /*001c*/ 	.word	0x00000000
        /*0020*/ 	.short	0x0004
        /*0022*/ 	.short	0x001c
        /*0024*/ 	.byte	0x00, 0xf0, 0x11, 0x00


	//----- nvinfo : EIATTR_KPARAM_INFO
	.align		4
.L_258:
        /*0028*/ 	.byte	0x04, 0x17
        /*002a*/ 	.short	(.L_260 - .L_259)
.L_259:
        /*002c*/ 	.word	0x00000000
        /*0030*/ 	.short	0x0003
        /*0032*/ 	.short	0x0018
        /*0034*/ 	.byte	0x00, 0xf0, 0x11, 0x00


	//----- nvinfo : EIATTR_KPARAM_INFO
	.align		4
.L_260:
        /*0038*/ 	.byte	0x04, 0x17
        /*003a*/ 	.short	(.L_262 - .L_261)
.L_261:
        /*003c*/ 	.word	0x00000000
        /*0040*/ 	.short	0x0002
        /*0042*/ 	.short	0x0010
        /*0044*/ 	.byte	0x00, 0xf5, 0x21, 0x00


	//----- nvinfo : EIATTR_KPARAM_INFO
	.align		4
.L_262:
        /*0048*/ 	.byte	0x04, 0x17
        /*004a*/ 	.short	(.L_264 - .L_263)
.L_263:
        /*004c*/ 	.word	0x00000000
        /*0050*/ 	.short	0x0001
        /*0052*/ 	.short	0x0008
        /*0054*/ 	.byte	0x00, 0xf5, 0x21, 0x00


	//----- nvinfo : EIATTR_KPARAM_INFO
	.align		4
.L_264:
        /*0058*/ 	.byte	0x04, 0x17
        /*005a*/ 	.short	(.L_266 - .L_265)
.L_265:
        /*005c*/ 	.word	0x00000000
        /*0060*/ 	.short	0x0000
        /*0062*/ 	.short	0x0000
        /*0064*/ 	.byte	0x00, 0xf5, 0x21, 0x00


	//----- nvinfo : EIATTR_SPARSE_MMA_MASK
	.align		4
.L_266:
        /*0068*/ 	.byte	0x03, 0x50
        /*006a*/ 	.short	0x0000


	//----- nvinfo : EIATTR_MAXREG_COUNT
	.align		4
        /*006c*/ 	.byte	0x03, 0x1b
        /*006e*/ 	.short	0x00ff


	//----- nvinfo : EIATTR_MERCURY_ISA_VERSION
	.align		4
        /*0070*/ 	.byte	0x03, 0x5f
        /*0072*/ 	.short	0x0101


	//----- nvinfo : EIATTR_COOP_GROUP_MASK_REGIDS
	.align		4
        /*0074*/ 	.byte	0x04, 0x29
        /*0076*/ 	.short	(.L_268 - .L_267)


	//   ....[0]....
.L_267:
        /*0078*/ 	.word	0xffffffff


	//   ....[1]....
        /*007c*/ 	.word	0xffffffff


	//   ....[2]....
        /*0080*/ 	.word	0xffffffff


	//   ....[3]....
        /*0084*/ 	.word	0xffffffff


	//   ....[4]....
        /*0088*/ 	.word	0x05000002


	//   ....[5]....
        /*008c*/ 	.word	0xffffffff


	//   ....[6]....
        /*0090*/ 	.word	0xffffffff


	//   ....[7]....
        /*0094*/ 	.word	0x05000002


	//   ....[8]....
        /*0098*/ 	.word	0x05000002


	//   ....[9]....
        /*009c*/ 	.word	0x05000002


	//   ....[10]....
        /*00a0*/ 	.word	0x05000002


	//----- nvinfo : EIATTR_COOP_GROUP_INSTR_OFFSETS
	.align		4
.L_268:
        /*00a4*/ 	.byte	0x04, 0x28
        /*00a6*/ 	.short	(.L_270 - .L_269)


	//   ....[0]....
.L_269:
        /*00a8*/ 	.word	0x00000590


	//   ....[1]....
        /*00ac*/ 	.word	0x00000670


	//   ....[2]....
        /*00b0*/ 	.word	0x000007b0


	//   ....[3]....
        /*00b4*/ 	.word	0x00000810


	//   ....[4]....
        /*00b8*/ 	.word	0x000008c0


	//   ....[5]....
        /*00bc*/ 	.word	0x00001f40


	//   ....[6]....
        /*00c0*/ 	.word	0x00001fe0


	//   ....[7]....
        /*00c4*/ 	.word	0x00001ff0


	//   ....[8]....
        /*00c8*/ 	.word	0x00002270


	//   ....[9]....
        /*00cc*/ 	.word	0x000022d0


	//   ....[10]....
        /*00d0*/ 	.word	0x00002330


	//----- nvinfo : EIATTR_VRC_CTA_INIT_COUNT
	.align		4
.L_270:
        /*00d4*/ 	.byte	0x02, 0x4a
	.zero		1
	.zero		1


	//----- nvinfo : EIATTR_EXIT_INSTR_OFFSETS
	.align		4
        /*00d8*/ 	.byte	0x04, 0x1c
        /*00da*/ 	.short	(.L_272 - .L_271)


	//   ....[0]....
.L_271:
        /*00dc*/ 	.word	0x00000090


	//   ....[1]....
        /*00e0*/ 	.word	0x000005a0


	//   ....[2]....
        /*00e4*/ 	.word	0x00002030


	//   ....[3]....
        /*00e8*/ 	.word	0x000020c0


	//   ....[4]....
        /*00ec*/ 	.word	0x00002120


	//   ....[5]....
        /*00f0*/ 	.word	0x00002140


	//   ....[6]....
        /*00f4*/ 	.word	0x000021d0


	//   ....[7]....
        /*00f8*/ 	.word	0x000021f0


	//   ....[8]....
        /*00fc*/ 	.word	0x00002220


	//----- nvinfo : EIATTR_CRS_STACK_SIZE
	.align		4
.L_272:
        /*0100*/ 	.byte	0x04, 0x1e
        /*0102*/ 	.short	(.L_274 - .L_273)
.L_273:
        /*0104*/ 	.word	0x00000000


	//----- nvinfo : EIATTR_CBANK_PARAM_SIZE
	.align		4
.L_274:
        /*0108*/ 	.byte	0x03, 0x19
        /*010a*/ 	.short	0x0024


	//----- nvinfo : EIATTR_PARAM_CBANK
	.align		4
        /*010c*/ 	.byte	0x04, 0x0a
        /*010e*/ 	.short	(.L_276 - .L_275)
	.align		4
.L_275:
        /*0110*/ 	.word	index@(.nv.constant0._Z10preprocessP6clauseS0_Pjiii)
        /*0114*/ 	.short	0x0380
        /*0116*/ 	.short	0x0024


	//----- nvinfo : EIATTR_SW_WAR
	.align		4
.L_276:
        /*0118*/ 	.byte	0x04, 0x36
        /*011a*/ 	.short	(.L_278 - .L_277)
.L_277:
        /*011c*/ 	.word	0x00000008
.L_278:


//--------------------- .nv.callgraph             --------------------------
	.section	.nv.callgraph,"",@"SHT_CUDA_CALLGRAPH"
	.align	4
	.sectionentsize	8
	.align		4
        /*0000*/ 	.word	0x00000000
	.align		4
        /*0004*/ 	.word	0xffffffff
	.align		4
        /*0008*/ 	.word	index@(_Z7scan_2dP6clausePjiiii)
	.align		4
        /*000c*/ 	.word	index@(vprintf)
	.align		4
        /*0010*/ 	.word	0x00000000
	.align		4
        /*0014*/ 	.word	0xfffffffe
	.align		4
        /*0018*/ 	.word	0x00000000
	.align		4
        /*001c*/ 	.word	0xfffffffd
	.align		4
        /*0020*/ 	.word	0x00000000
	.align		4
        /*0024*/ 	.word	0xfffffffc


//--------------------- .nv.constant4             --------------------------
	.section	.nv.constant4,"a",@progbits
	.align	8
	.align		8
.nv.constant4:
        /*0000*/ 	.dword	formula_satisfied
	.align		8
        /*0008*/ 	.dword	id
	.align		8
        /*0010*/ 	.dword	d_p
	.align		8
        /*0018*/ 	.dword	nb_of_valid
	.align		8
        /*0020*/ 	.dword	$str
	.align		8
        /*0028*/ 	.dword	$str$1
	.align		8
        /*0030*/ 	.dword	$str$2
	.align		8
        /*0038*/ 	.dword	vprintf


//--------------------- .text._Z10scatter_2dP6clauseS0_Pjii --------------------------
	.section	.text._Z10scatter_2dP6clauseS0_Pjii,"ax",@progbits
	.align	128
        .global         _Z10scatter_2dP6clauseS0_Pjii
        .type           _Z10scatter_2dP6clauseS0_Pjii,@function
        .size           _Z10scatter_2dP6clauseS0_Pjii,(.L_x_211 - _Z10scatter_2dP6clauseS0_Pjii)
        .other          _Z10scatter_2dP6clauseS0_Pjii,@"STO_CUDA_ENTRY STV_DEFAULT"
_Z10scatter_2dP6clauseS0_Pjii:
.text._Z10scatter_2dP6clauseS0_Pjii:
[----:B------:R-:W-:Y:S01]  /*0000*/  LDC R1, c[0x0][0x37c] ;  /* 0x0000df00ff017b82 */ /* 0x000fe20000000800 */
[----:B------:R-:W0:Y:S07]  /*0010*/  S2R R10, SR_TID.X ;  /* 0x00000000000a7919 */ /* 0x000e2e0000002100 */
[----:B------:R-:W1:Y:S01]  /*0020*/  S2UR UR4, SR_CTAID.X ;  /* 0x00000000000479c3 */ /* 0x000e620000002500 */
[----:B------:R-:W2:Y:S01]  /*0030*/  LDCU UR5, c[0x0][0x39c] ;  /* 0x00007380ff0577ac */ /* 0x000ea20008000800 */
[----:B-1----:R-:W-:Y:S01]  /*0040*/  USHF.L.U32 UR4, UR4, 0x5, URZ ;  /* 0x0000000504047899 */ /* 0x002fe200080006ff */
[----:B0-----:R-:W-:-:S05]  /*0050*/  SHF.R.U32.HI R0, RZ, 0x5, R10 ;  /* 0x00000005ff007819 */ /* 0x001fca000001160a */
[----:B------:R-:W-:-:S04]  /*0060*/  LOP3.LUT R0, R0, UR4, RZ, 0xfc, !PT ;  /* 0x0000000400007c12 */ /* 0x000fc8000f8efcff */
[----:B--2---:R-:W-:-:S13]  /*0070*/  ISETP.GE.AND P0, PT, R0, UR5, PT ;  /* 0x0000000500007c0c */ /* 0x004fda000bf06270 */
[----:B------:R-:W-:Y:S05]  /*0080*/  @P0 EXIT ;  /* 0x000000000000094d */ /* 0x000fea0003800000 */
[----:B------:R-:W0:Y:S01]  /*0090*/  LDC R5, c[0x0][0x398] ;  /* 0x0000e600ff057b82 */ /* 0x000e220000000800 */
[----:B------:R-:W-:Y:S01]  /*00a0*/  LOP3.LUT P0, R6, R10, 0x1f, RZ, 0xc0, !PT ;  /* 0x0000001f0a067812 */ /* 0x000fe2000780c0ff */
[----:B------:R-:W1:Y:S01]  /*00b0*/  LDCU.64 UR4, c[0x0][0x358] ;  /* 0x00006b00ff0477ac */ /* 0x000e620008000a00 */
[----:B------:R-:W-:Y:S05]  /*00c0*/  BSSY.RECONVERGENT B0, `(.L_x_0) ;  /* 0x0000009000007945 */ /* 0x000fea0003800200 */
[----:B------:R-:W2:Y:S01]  /*00d0*/  LDC.64 R2, c[0x0][0x390] ;  /* 0x0000e400ff027b82 */ /* 0x000ea20000000a00 */
[-C--:B0-----:R-:W-:Y:S01]  /*00e0*/  IMAD R0, R0, R5.reuse, RZ ;  /* 0x0000000500007224 */ /* 0x081fe200078e02ff */
[----:B------:R-:W-:-:S03]  /*00f0*/  ISETP.GE.AND P1, PT, R6, R5, PT ;  /* 0x000000050600720c */ /* 0x000fc60003f26270 */
[----:B--2---:R-:W-:Y:S01]  /*0100*/  IMAD.WIDE R2, R0, 0x4, R2 ;  /* 0x0000000400027825 */ /* 0x004fe200078e0202 */
[----:B-1----:R-:W-:Y:S09]  /*0110*/  @P0 BRA `(.L_x_1) ;  /* 0x00000000000c0947 */ /* 0x002ff20003800000 */
[----:B------:R-:W-:-:S06]  /*0120*/  IMAD.WIDE R8, R5, 0x4, R2 ;  /* 0x0000000405087825 */ /* 0x000fcc00078e0202 */
[----:B------:R-:W2:Y:S02]  /*0130*/  LDG.E R8, desc[UR4][R8.64+-0x4] ;  /* 0xfffffc0408087981 */ /* 0x000ea4000c1e1900 */
[----:B--2---:R-:W-:-:S07]  /*0140*/  LOP3.LUT R4, R8, 0x7fffffff, RZ, 0xc0, !PT ;  /* 0x7fffffff08047812 */ /* 0x004fce00078ec0ff */
.L_x_1:
[----:B------:R-:W-:Y:S05]  /*0150*/  BSYNC.RECONVERGENT B0 ;  /* 0x0000000000007941 */ /* 0x000fea0003800200 */
.L_x_0:
[----:B------:R-:W0:Y:S01]  /*0160*/  SHFL.IDX PT, R4, R4, RZ, 0x1f ;  /* 0x00001fff04047589 */ /* 0x000e2200000e0000 */
[----:B------:R-:W-:Y:S05]  /*0170*/  @P1 EXIT ;  /* 0x000000000000194d */ /* 0x000fea0003800000 */
[----:B------:R-:W-:Y:S01]  /*0180*/  LOP3.LUT R8, RZ, R6, RZ, 0x33, !PT ;  /* 0x00000006ff087212 */ /* 0x000fe200078e33ff */
[----:B------:R-:W1:Y:S01]  /*0190*/  LDCU.64 UR10, c[0x0][0x380] ;  /* 0x00007000ff0a77ac */ /* 0x000e620008000a00 */
[----:B------:R-:W-:Y:S03]  /*01a0*/  BSSY.RECONVERGENT B0, `(.L_x_2) ;  /* 0x0000033000007945 */ /* 0x000fe60003800200 */
[----:B------:R-:W-:-:S05]  /*01b0*/  IMAD.IADD R12, R8, 0x1, R5 ;  /* 0x00000001080c7824 */ /* 0x000fca00078e0205 */
[C---:B------:R-:W-:Y:S02]  /*01c0*/  LOP3.LUT R7, R12.reuse, 0x60, RZ, 0xc0, !PT ;  /* 0x000000600c077812 */ /* 0x040fe400078ec0ff */
[----:B------:R-:W-:Y:S02]  /*01d0*/  ISETP.GE.U32.AND P0, PT, R12, 0x60, PT ;  /* 0x000000600c00780c */ /* 0x000fe40003f06070 */
[----:B------:R-:W-:Y:S02]  /*01e0*/  ISETP.NE.AND P1, PT, R7, 0x60, PT ;  /* 0x000000600700780c */ /* 0x000fe40003f25270 */
[----:B------:R-:W-:-:S11]  /*01f0*/  SHF.R.S32.HI R7, RZ, 0x1f, R0 ;  /* 0x0000001fff077819 */ /* 0x000fd60000011400 */
[----:B-1----:R-:W-:Y:S05]  /*0200*/  @!P1 BRA `(.L_x_3) ;  /* 0x0000000000b09947 */ /* 0x002fea0003800000 */
[----:B------:R-:W1:Y:S01]  /*0210*/  LDCU.64 UR8, c[0x0][0x388] ;  /* 0x00007100ff0877ac */ /* 0x000e620008000a00 */
[----:B------:R-:W-:Y:S01]  /*0220*/  LOP3.LUT R13, R10, 0x1f, RZ, 0xc0, !PT ;  /* 0x0000001f0a0d7812 */ /* 0x000fe200078ec0ff */
[C---:B------:R-:W-:Y:S01]  /*0230*/  IMAD.SHL.U32 R8, R0.reuse, 0x4, RZ ;  /* 0x0000000400087824 */ /* 0x040fe200078e00ff */
[C---:B------:R-:W-:Y:S01]  /*0240*/  SHF.L.U64.HI R9, R0.reuse, 0x2, R7 ;  /* 0x0000000200097819 */ /* 0x040fe20000010207 */
[----:B------:R-:W2:Y:S01]  /*0250*/  LDCU.64 UR6, c[0x0][0x390] ;  /* 0x00007200ff0677ac */ /* 0x000ea20008000a00 */
[----:B------:R-:W-:Y:S02]  /*0260*/  IADD3 R11, P2, PT, R0, R13, RZ ;  /* 0x0000000d000b7210 */ /* 0x000fe40007f5e0ff */
[----:B------:R-:W-:Y:S01]  /*0270*/  LEA.HI R10, R12, 0x1, RZ, 0x1b ;  /* 0x000000010c0a7811 */ /* 0x000fe200078fd8ff */
[----:B------:R-:W-:-:S03]  /*0280*/  IMAD.WIDE.U32 R8, R13, 0x4, R8 ;  /* 0x000000040d087825 */ /* 0x000fc600078e0008 */
[----:B------:R-:W-:Y:S01]  /*0290*/  LOP3.LUT R10, R10, 0x3, RZ, 0xc0, !PT ;  /* 0x000000030a0a7812 */ /* 0x000fe200078ec0ff */
[----:B------:R-:W-:Y:S01]  /*02a0*/  IMAD.X R14, RZ, RZ, R7, P2 ;  /* 0x000000ffff0e7224 */ /* 0x000fe200010e0607 */
[C---:B-1----:R-:W-:Y:S02]  /*02b0*/  LEA R16, P1, R11.reuse, UR8, 0x2 ;  /* 0x000000080b107c11 */ /* 0x042fe4000f8210ff */
[----:B--2---:R-:W-:Y:S02]  /*02c0*/  IADD3 R12, P2, PT, R8, UR6, RZ ;  /* 0x00000006080c7c10 */ /* 0x004fe4000ff5e0ff */
[----:B------:R-:W-:Y:S02]  /*02d0*/  IADD3 R16, P3, PT, R16, 0x3, RZ ;  /* 0x0000000310107810 */ /* 0x000fe40007f7e0ff */
[----:B------:R-:W-:Y:S01]  /*02e0*/  LEA.HI.X R8, R11, UR9, R14, 0x2, P1 ;  /* 0x000000090b087c11 */ /* 0x000fe200088f140e */
[----:B------:R-:W-:Y:S01]  /*02f0*/  IMAD.MOV R14, RZ, RZ, -R10 ;  /* 0x000000ffff0e7224 */ /* 0x000fe200078e0a0a */
[----:B------:R-:W-:-:S03]  /*0300*/  IADD3.X R13, PT, PT, R9, UR7, RZ, P2, !PT ;  /* 0x00000007090d7c10 */ /* 0x000fc600097fe4ff */
[----:B------:R-:W-:-:S07]  /*0310*/  IMAD.X R9, RZ, RZ, R8, P3 ;  /* 0x000000ffff097224 */ /* 0x000fce00018e0608 */
.L_x_4:
[----:B-1----:R1:W2:Y:S01]  /*0320*/  LDG.E R11, desc[UR4][R12.64] ;  /* 0x000000040c0b7981 */ /* 0x0022a2000c1e1900 */
[----:B------:R-:W-:-:S05]  /*0330*/  IMAD.MOV.U32 R8, RZ, RZ, R16 ;  /* 0x000000ffff087224 */ /* 0x000fca00078e0010 */
[----:B------:R-:W3:Y:S04]  /*0340*/  LDG.E.U8 R15, desc[UR4][R8.64+-0x3] ;  /* 0xfffffd04080f7981 */ /* 0x000ee8000c1e1100 */
[----:B------:R-:W4:Y:S04]  /*0350*/  LDG.E.U8 R17, desc[UR4][R8.64+-0x2] ;  /* 0xfffffe0408117981 */ /* 0x000f28000c1e1100 */
[----:B------:R-:W5:Y:S04]  /*0360*/  LDG.E.U8 R19, desc[UR4][R8.64+-0x1] ;  /* 0xffffff0408137981 */ /* 0x000f68000c1e1100 */
[----:B------:R4:W5:Y:S01]  /*0370*/  LDG.E.U8 R21, desc[UR4][R8.64] ;  /* 0x0000000408157981 */ /* 0x000962000c1e1100 */
[----:B------:R-:W-:Y:S01]  /*0380*/  VIADD R14, R14, 0x1 ;  /* 0x000000010e0e7836 */ /* 0x000fe20000000000 */
[----:B-1----:R-:W-:-:S05]  /*0390*/  IADD3 R12, P2, PT, R12, 0x80, RZ ;  /* 0x000000800c0c7810 */ /* 0x002fca0007f5e0ff */
[----:B------:R-:W-:Y:S01]  /*03a0*/  IMAD.X R13, RZ, RZ, R13, P2 ;  /* 0x000000ffff0d7224 */ /* 0x000fe200010e060d */
[C---:B--2---:R-:W-:Y:S02]  /*03b0*/  ISETP.GE.AND P1, PT, R11.reuse, RZ, PT ;  /* 0x000000ff0b00720c */ /* 0x044fe40003f26270 */
[C---:B------:R-:W-:Y:S02]  /*03c0*/  LOP3.LUT R10, R11.reuse, 0x7fffffff, RZ, 0xc0, !PT ;  /* 0x7fffffff0b0a7812 */ /* 0x040fe400078ec0ff */
[----:B0-----:R-:W-:Y:S01]  /*03d0*/  IADD3 R11, PT, PT, -R11, R4, R6 ;  /* 0x000000040b0b7210 */ /* 0x001fe20007ffe106 */
[----:B------:R-:W-:-:S08]  /*03e0*/  VIADD R6, R6, 0x20 ;  /* 0x0000002006067836 */ /* 0x000fd00000000000 */
[----:B------:R-:W-:-:S05]  /*03f0*/  @!P1 VIADD R11, R10, 0xffffffff ;  /* 0xffffffff0a0b9836 */ /* 0x000fca0000000000 */
[----:B------:R-:W-:Y:S02]  /*0400*/  SHF.R.S32.HI R10, RZ, 0x1f, R11 ;  /* 0x0000001fff0a7819 */ /* 0x000fe4000001140b */
[----:B------:R-:W-:-:S05]  /*0410*/  IADD3 R11, P1, PT, R0, R11, RZ ;  /* 0x0000000b000b7210 */ /* 0x000fca0007f3e0ff */
[----:B------:R-:W-:Y:S01]  /*0420*/  IMAD.X R16, R7, 0x1, R10, P1 ;  /* 0x0000000107107824 */ /* 0x000fe200008e060a */
[----:B------:R-:W-:-:S04]  /*0430*/  LEA R10, P1, R11, UR10, 0x2 ;  /* 0x0000000a0b0a7c11 */ /* 0x000fc8000f8210ff */
[----:B------:R-:W-:Y:S02]  /*0440*/  LEA.HI.X R11, R11, UR11, R16, 0x2, P1 ;  /* 0x0000000b0b0b7c11 */ /* 0x000fe400088f1410 */
[----:B------:R-:W-:Y:S02]  /*0450*/  ISETP.NE.AND P1, PT, R14, RZ, PT ;  /* 0x000000ff0e00720c */ /* 0x000fe40003f25270 */
[----:B------:R-:W-:Y:S01]  /*0460*/  IADD3 R16, P3, PT, R8, 0x80, RZ ;  /* 0x0000008008107810 */ /* 0x000fe20007f7e0ff */
[----:B---3--:R1:W-:Y:S04]  /*0470*/  STG.E.U8 desc[UR4][R10.64], R15 ;  /* 0x0000000f0a007986 */ /* 0x0083e8000c101104 */
[----:B----4-:R1:W-:Y:S01]  /*0480*/  STG.E.U8 desc[UR4][R10.64+0x1], R17 ;  /* 0x000001110a007986 */ /* 0x0103e2000c101104 */
[----:B------:R-:W-:-:S03]  /*0490*/  IMAD.X R9, RZ, RZ, R9, P3 ;  /* 0x000000ffff097224 */ /* 0x000fc600018e0609 */
[----:B-----5:R1:W-:Y:S04]  /*04a0*/  STG.E.U8 desc[UR4][R10.64+0x2], R19 ;  /* 0x000002130a007986 */ /* 0x0203e8000c101104 */
[----:B------:R1:W-:Y:S01]  /*04b0*/  STG.E.U8 desc[UR4][R10.64+0x3], R21 ;  /* 0x000003150a007986 */ /* 0x0003e2000c101104 */
[----:B------:R-:W-:Y:S05]  /*04c0*/  @P1 BRA `(.L_x_4) ;  /* 0xfffffffc00941947 */ /* 0x000fea000383ffff */
.L_x_3:
[----:B------:R-:W-:Y:S05]  /*04d0*/  BSYNC.RECONVERGENT B0 ;  /* 0x0000000000007941 */ /* 0x000fea0003800200 */
.L_x_2:
[----:B------:R-:W-:Y:S05]  /*04e0*/  @!P0 EXIT ;  /* 0x000000000000894d */ /* 0x000fea0003800000 */
[----:B------:R-:W-:Y:S01]  /*04f0*/  VIADD R13, R6, 0x40 ;  /* 0x00000040060d7836 */ /* 0x000fe20000000000 */
[----:B------:R-:W2:Y:S06]  /*0500*/  LDCU.128 UR8, c[0x0][0x380] ;  /* 0x00007000ff0877ac */ /* 0x000eac0008000c00 */
.L_x_5:
[----:B-1----:R-:W-:-:S04]  /*0510*/  VIADD R11, R13, 0xffffffc0 ;  /* 0xffffffc00d0b7836 */ /* 0x002fc80000000000 */
[----:B----4-:R-:W-:-:S05]  /*0520*/  IMAD.WIDE.U32 R8, R11, 0x4, R2 ;  /* 0x000000040b087825 */ /* 0x010fca00078e0002 */
[----:B------:R-:W3:Y:S01]  /*0530*/  LDG.E R15, desc[UR4][R8.64] ;  /* 0x00000004080f7981 */ /* 0x000ee2000c1e1900 */
[----:B------:R-:W-:-:S05]  /*0540*/  IADD3 R11, P0, PT, R0, R11, RZ ;  /* 0x0000000b000b7210 */ /* 0x000fca0007f1e0ff */
[----:B------:R-:W-:Y:S01]  /*0550*/  IMAD.X R6, RZ, RZ, R7, P0 ;  /* 0x000000ffff067224 */ /* 0x000fe200000e0607 */
[----:B--2---:R-:W-:-:S04]  /*0560*/  LEA R10, P0, R11, UR10, 0x2 ;  /* 0x0000000a0b0a7c11 */ /* 0x004fc8000f8010ff */
[----:B------:R-:W-:-:S05]  /*0570*/  LEA.HI.X R11, R11, UR11, R6, 0x2, P0 ;  /* 0x0000000b0b0b7c11 */ /* 0x000fca00080f1406 */
[----:B------:R-:W2:Y:S04]  /*0580*/  LDG.E.U8 R17, desc[UR4][R10.64] ;  /* 0x000000040a117981 */ /* 0x000ea8000c1e1100 */
[----:B------:R-:W4:Y:S04]  /*0590*/  LDG.E.U8 R19, desc[UR4][R10.64+0x1] ;  /* 0x000001040a137981 */ /* 0x000f28000c1e1100 */
[----:B------:R-:W5:Y:S04]  /*05a0*/  LDG.E.U8 R21, desc[UR4][R10.64+0x2] ;  /* 0x000002040a157981 */ /* 0x000f68000c1e1100 */
[----:B------:R-:W5:Y:S01]  /*05b0*/  LDG.E.U8 R23, desc[UR4][R10.64+0x3] ;  /* 0x000003040a177981 */ /* 0x000f62000c1e1100 */
[----:B0-----:R-:W-:Y:S01]  /*05c0*/  IMAD.IADD R6, R4, 0x1, R13 ;  /* 0x0000000104067824 */ /* 0x001fe200078e020d */
[----:B---3--:R-:W-:-:S02]  /*05d0*/  ISETP.GE.AND P0, PT, R15, RZ, PT ;  /* 0x000000ff0f00720c */ /* 0x008fc40003f06270 */
[----:B------:R-:W-:Y:S02]  /*05e0*/  LOP3.LUT R12, R15, 0x7fffffff, RZ, 0xc0, !PT ;  /* 0x7fffffff0f0c7812 */ /* 0x000fe400078ec0ff */
[----:B------:R-:W-:-:S09]  /*05f0*/  IADD3 R15, PT, PT, R6, -0x40, -R15 ;  /* 0xffffffc0060f7810 */ /* 0x000fd20007ffe80f */
[----:B------:R-:W-:-:S05]  /*0600*/  @!P0 VIADD R15, R12, 0xffffffff ;  /* 0xffffffff0c0f8836 */ /* 0x000fca0000000000 */
[----:B------:R-:W-:Y:S02]  /*0610*/  SHF.R.S32.HI R12, RZ, 0x1f, R15 ;  /* 0x0000001fff0c7819 */ /* 0x000fe4000001140f */
[----:B------:R-:W-:-:S05]  /*0620*/  IADD3 R15, P0, PT, R0, R15, RZ ;  /* 0x0000000f000f7210 */ /* 0x000fca0007f1e0ff */
[----:B------:R-:W-:Y:S01]  /*0630*/  IMAD.X R12, R7, 0x1, R12, P0 ;  /* 0x00000001070c7824 */ /* 0x000fe200000e060c */
[----:B------:R-:W-:-:S04]  /*0640*/  LEA R14, P0, R15, UR8, 0x2 ;  /* 0x000000080f0e7c11 */ /* 0x000fc8000f8010ff */
[----:B------:R-:W-:-:S05]  /*0650*/  LEA.HI.X R15, R15, UR9, R12, 0x2, P0 ;  /* 0x000000090f0f7c11 */ /* 0x000fca00080f140c */
[----:B--2---:R-:W-:Y:S04]  /*0660*/  STG.E.U8 desc[UR4][R14.64], R17 ;  /* 0x000000110e007986 */ /* 0x004fe8000c101104 */
[----:B----4-:R-:W-:Y:S04]  /*0670*/  STG.E.U8 desc[UR4][R14.64+0x1], R19 ;  /* 0x000001130e007986 */ /* 0x010fe8000c101104 */
[----:B-----5:R-:W-:Y:S04]  /*0680*/  STG.E.U8 desc[UR4][R14.64+0x2], R21 ;  /* 0x000002150e007986 */ /* 0x020fe8000c101104 */
[----:B------:R0:W-:Y:S04]  /*0690*/  STG.E.U8 desc[UR4][R14.64+0x3], R23 ;  /* 0x000003170e007986 */ /* 0x0001e8000c101104 */
[----:B------:R-:W2:Y:S04]  /*06a0*/  LDG.E R25, desc[UR4][R8.64+0x80] ;  /* 0x0000800408197981 */ /* 0x000ea8000c1e1900 */
[----:B------:R-:W3:Y:S04]  /*06b0*/  LDG.E.U8 R27, desc[UR4][R10.64+0x80] ;  /* 0x000080040a1b7981 */ /* 0x000ee8000c1e1100 */
[----:B------:R-:W4:Y:S04]  /*06c0*/  LDG.E.U8 R29, desc[UR4][R10.64+0x81] ;  /* 0x000081040a1d7981 */ /* 0x000f28000c1e1100 */
[----:B------:R-:W5:Y:S04]  /*06d0*/  LDG.E.U8 R16, desc[UR4][R10.64+0x82] ;  /* 0x000082040a107981 */ /* 0x000f68000c1e1100 */
[----:B------:R-:W5:Y:S01]  /*06e0*/  LDG.E.U8 R18, desc[UR4][R10.64+0x83] ;  /* 0x000083040a127981 */ /* 0x000f62000c1e1100 */
[----:B--2---:R-:W-:-:S02]  /*06f0*/  ISETP.GE.AND P0, PT, R25, RZ, PT ;  /* 0x000000ff1900720c */ /* 0x004fc40003f06270 */
[----:B------:R-:W-:Y:S02]  /*0700*/  LOP3.LUT R12, R25, 0x7fffffff, RZ, 0xc0, !PT ;  /* 0x7fffffff190c7812 */ /* 0x000fe400078ec0ff */
[----:B------:R-:W-:-:S09]  /*0710*/  IADD3 R25, PT, PT, R6, -0x20, -R25 ;  /* 0xffffffe006197810 */ /* 0x000fd20007ffe819 */
[----:B------:R-:W-:-:S05]  /*0720*/  @!P0 VIADD R25, R12, 0xffffffff ;  /* 0xffffffff0c198836 */ /* 0x000fca0000000000 */
[----:B------:R-:W-:Y:S02]  /*0730*/  SHF.R.S32.HI R12, RZ, 0x1f, R25 ;  /* 0x0000001fff0c7819 */ /* 0x000fe40000011419 */
[----:B------:R-:W-:-:S05]  /*0740*/  IADD3 R25, P0, PT, R0, R25, RZ ;  /* 0x0000001900197210 */ /* 0x000fca0007f1e0ff */
[----:B------:R-:W-:Y:S01]  /*0750*/  IMAD.X R12, R7, 0x1, R12, P0 ;  /* 0x00000001070c7824 */ /* 0x000fe200000e060c */
[----:B0-----:R-:W-:-:S04]  /*0760*/  LEA R14, P0, R25, UR8, 0x2 ;  /* 0x00000008190e7c11 */ /* 0x001fc8000f8010ff */
[----:B------:R-:W-:-:S05]  /*0770*/  LEA.HI.X R15, R25, UR9, R12, 0x2, P0 ;  /* 0x00000009190f7c11 */ /* 0x000fca00080f140c */
[----:B---3--:R-:W-:Y:S04]  /*0780*/  STG.E.U8 desc[UR4][R14.64], R27 ;  /* 0x0000001b0e007986 */ /* 0x008fe8000c101104 */
        /* <DEDUP_REMOVED lines=9> */
[----:B------:R-:W-:-:S05]  /*0820*/  LOP3.LUT R12, R17, 0x7fffffff, RZ, 0xc0, !PT ;  /* 0x7fffffff110c7812 */ /* 0x000fca00078ec0ff */
[----:B------:R-:W-:-:S06]  /*0830*/  VIADD R19, R12, 0xffffffff ;  /* 0xffffffff0c137836 */ /* 0x000fcc0000000000 */
[----:B------:R-:W-:-:S05]  /*0840*/  @P0 IMAD.IADD R19, R6, 0x1, -R17 ;  /* 0x0000000106130824 */ /* 0x000fca00078e0a11 */
[----:B------:R-:W-:Y:S02]  /*0850*/  SHF.R.S32.HI R12, RZ, 0x1f, R19 ;  /* 0x0000001fff0c7819 */ /* 0x000fe40000011413 */
[----:B------:R-:W-:-:S05]  /*0860*/  IADD3 R19, P0, PT, R0, R19, RZ ;  /* 0x0000001300137210 */ /* 0x000fca0007f1e0ff */
[----:B------:R-:W-:Y:S01]  /*0870*/  IMAD.X R12, R7, 0x1, R12, P0 ;  /* 0x00000001070c7824 */ /* 0x000fe200000e060c */
[----:B0-----:R-:W-:-:S04]  /*0880*/  LEA R14, P0, R19, UR8, 0x2 ;  /* 0x00000008130e7c11 */ /* 0x001fc8000f8010ff */
[----:B------:R-:W-:-:S05]  /*0890*/  LEA.HI.X R15, R19, UR9, R12, 0x2, P0 ;  /* 0x00000009130f7c11 */ /* 0x000fca00080f140c */
[----:B---3--:R3:W-:Y:S04]  /*08a0*/  STG.E.U8 desc[UR4][R14.64], R21 ;  /* 0x000000150e007986 */ /* 0x0087e8000c101104 */
[----:B----4-:R3:W-:Y:S04]  /*08b0*/  STG.E.U8 desc[UR4][R14.64+0x1], R23 ;  /* 0x000001170e007986 */ /* 0x0107e8000c101104 */
[----:B-----5:R3:W-:Y:S04]  /*08c0*/  STG.E.U8 desc[UR4][R14.64+0x2], R25 ;  /* 0x000002190e007986 */ /* 0x0207e8000c101104 */
[----:B------:R3:W-:Y:S04]  /*08d0*/  STG.E.U8 desc[UR4][R14.64+0x3], R20 ;  /* 0x000003140e007986 */ /* 0x0007e8000c101104 */
[----:B------:R-:W2:Y:S04]  /*08e0*/  LDG.E R9, desc[UR4][R8.64+0x180] ;  /* 0x0001800408097981 */ /* 0x000ea8000c1e1900 */
[----:B------:R-:W4:Y:S04]  /*08f0*/  LDG.E.U8 R19, desc[UR4][R10.64+0x180] ;  /* 0x000180040a137981 */ /* 0x000f28000c1e1100 */
[----:B------:R-:W5:Y:S04]  /*0900*/  LDG.E.U8 R27, desc[UR4][R10.64+0x181] ;  /* 0x000181040a1b7981 */ /* 0x000f68000c1e1100 */
[----:B------:R-:W3:Y:S04]  /*0910*/  LDG.E.U8 R29, desc[UR4][R10.64+0x182] ;  /* 0x000182040a1d7981 */ /* 0x000ee8000c1e1100 */
[----:B------:R-:W3:Y:S01]  /*0920*/  LDG.E.U8 R12, desc[UR4][R10.64+0x183] ;  /* 0x000183040a0c7981 */ /* 0x000ee2000c1e1100 */
[----:B--2---:R-:W-:-:S02]  /*0930*/  ISETP.GE.AND P0, PT, R9, RZ, PT ;  /* 0x000000ff0900720c */ /* 0x004fc40003f06270 */
[----:B------:R-:W-:Y:S02]  /*0940*/  IADD3 R17, PT, PT, R6, 0x20, -R9 ;  /* 0x0000002006117810 */ /* 0x000fe40007ffe809 */
[----:B------:R-:W-:-:S09]  /*0950*/  LOP3.LUT R6, R9, 0x7fffffff, RZ, 0xc0, !PT ;  /* 0x7fffffff09067812 */ /* 0x000fd200078ec0ff */
[----:B------:R-:W-:-:S05]  /*0960*/  @!P0 VIADD R17, R6, 0xffffffff ;  /* 0xffffffff06118836 */ /* 0x000fca0000000000 */
[----:B------:R-:W-:Y:S02]  /*0970*/  SHF.R.S32.HI R6, RZ, 0x1f, R17 ;  /* 0x0000001fff067819 */ /* 0x000fe40000011411 */
[----:B------:R-:W-:-:S05]  /*0980*/  IADD3 R17, P0, PT, R0, R17, RZ ;  /* 0x0000001100117210 */ /* 0x000fca0007f1e0ff */
[----:B------:R-:W-:Y:S01]  /*0990*/  IMAD.X R6, R7, 0x1, R6, P0 ;  /* 0x0000000107067824 */ /* 0x000fe200000e0606 */
[----:B------:R-:W-:-:S04]  /*09a0*/  LEA R8, P0, R17, UR8, 0x2 ;  /* 0x0000000811087c11 */ /* 0x000fc8000f8010ff */
[----:B------:R-:W-:Y:S01]  /*09b0*/  LEA.HI.X R9, R17, UR9, R6, 0x2, P0 ;  /* 0x0000000911097c11 */ /* 0x000fe200080f1406 */
[C---:B------:R-:W-:Y:S02]  /*09c0*/  VIADD R6, R13.reuse, 0x40 ;  /* 0x000000400d067836 */ /* 0x040fe40000000000 */
[----:B------:R-:W-:Y:S02]  /*09d0*/  VIADD R13, R13, 0x80 ;  /* 0x000000800d0d7836 */ /* 0x000fe40000000000 */
[----:B----4-:R4:W-:Y:S01]  /*09e0*/  STG.E.U8 desc[UR4][R8.64], R19 ;  /* 0x0000001308007986 */ /* 0x0109e2000c101104 */
[----:B------:R-:W-:-:S03]  /*09f0*/  ISETP.GE.AND P0, PT, R6, R5, PT ;  /* 0x000000050600720c */ /* 0x000fc60003f06270 */
[----:B-----5:R4:W-:Y:S04]  /*0a00*/  STG.E.U8 desc[UR4][R8.64+0x1], R27 ;  /* 0x0000011b08007986 */ /* 0x0209e8000c101104 */
[----:B---3--:R4:W-:Y:S04]  /*0a10*/  STG.E.U8 desc[UR4][R8.64+0x2], R29 ;  /* 0x0000021d08007986 */ /* 0x0089e8000c101104 */
[----:B------:R4:W-:Y:S02]  /*0a20*/  STG.E.U8 desc[UR4][R8.64+0x3], R12 ;  /* 0x0000030c08007986 */ /* 0x0009e4000c101104 */
[----:B------:R-:W-:Y:S05]  /*0a30*/  @!P0 BRA `(.L_x_5) ;  /* 0xfffffff800b48947 */ /* 0x000fea000383ffff */
[----:B------:R-:W-:Y:S05]  /*0a40*/  EXIT ;  /* 0x000000000000794d */ /* 0x000fea0003800000 */
.L_x_6:
[----:B------:R-:W-:-:S00]  /*0a50*/  BRA `(.L_x_6) ;  /* 0xfffffffc00fc7947 */ /* 0x000fc0000383ffff */
[----:B------:R-:W-:-:S00]  /*0a60*/  NOP ;  /* 0x0000000000007918 */ /* 0x000fc00000000000 */
        /* <DEDUP_REMOVED lines=9> */
.L_x_211:


//--------------------- .text._Z12propagate_2dPjiiii --------------------------
	.section	.text._Z12propagate_2dPjiiii,"ax",@progbits
	.align	128
        .global         _Z12propagate_2dPjiiii
        .type           _Z12propagate_2dPjiiii,@function
        .size           _Z12propagate_2dPjiiii,(.L_x_212 - _Z12propagate_2dPjiiii)
        .other          _Z12propagate_2dPjiiii,@"STO_CUDA_ENTRY STV_DEFAULT"
_Z12propagate_2dPjiiii:
.text._Z12propagate_2dPjiiii:
[----:B------:R-:W-:Y:S01]  /*0000*/  LDC R1, c[0x0][0x37c] ;  /* 0x0000df00ff017b82 */ /* 0x000fe20000000800 */
[----:B------:R-:W0:Y:S01]  /*0010*/  S2R R3, SR_TID.X ;  /* 0x0000000000037919 */ /* 0x000e220000002100 */
[----:B------:R-:W1:Y:S06]  /*0020*/  LDCU.64 UR6, c[0x0][0x358] ;  /* 0x00006b00ff0677ac */ /* 0x000e6c0008000a00 */
[----:B------:R-:W2:Y:S01]  /*0030*/  LDC R0, c[0x0][0x38c] ;  /* 0x0000e300ff007b82 */ /* 0x000ea20000000800 */
[----:B------:R-:W3:Y:S01]  /*0040*/  S2R R5, SR_CTAID.X ;  /* 0x0000000000057919 */ /* 0x000ee20000002500 */
[----:B------:R-:W4:Y:S06]  /*0050*/  LDCU UR8, c[0x0][0x388] ;  /* 0x00007100ff0877ac */ /* 0x000f2c0008000800 */
[----:B------:R-:W5:Y:S01]  /*0060*/  LDC R4, c[0x0][0x394] ;  /* 0x0000e500ff047b82 */ /* 0x000f620000000800 */
[----:B0-----:R-:W-:-:S13]  /*0070*/  ISETP.NE.AND P2, PT, R3, RZ, PT ;  /* 0x000000ff0300720c */ /* 0x001fda0003f45270 */
[----:B------:R-:W3:Y:S02]  /*0080*/  @!P2 LDC.64 R8, c[0x4][0x10] ;  /* 0x01000400ff08ab82 */ /* 0x000ee40000000a00 */
[----:B---3--:R-:W-:-:S05]  /*0090*/  @!P2 IMAD.WIDE.U32 R8, R5, 0x4, R8 ;  /* 0x000000040508a825 */ /* 0x008fca00078e0008 */
[----:B-1----:R0:W3:Y:S01]  /*00a0*/  @!P2 LDG.E R2, desc[UR6][R8.64] ;  /* 0x000000060802a981 */ /* 0x0020e2000c1e1900 */
[----:B--2---:R-:W-:Y:S01]  /*00b0*/  IABS R6, R0 ;  /* 0x0000000000067213 */ /* 0x004fe20000000000 */
[----:B-----5:R-:W-:Y:S01]  /*00c0*/  IMAD R4, R5, R4, R4 ;  /* 0x0000000405047224 */ /* 0x020fe200078e0204 */
[----:B------:R-:W1:Y:S02]  /*00d0*/  @!P2 S2R R12, SR_CgaCtaId ;  /* 0x00000000000ca919 */ /* 0x000e640000008800 */
[----:B------:R-:W2:Y:S01]  /*00e0*/  I2F.RP R7, R6 ;  /* 0x0000000600077306 */ /* 0x000ea20000209400 */
[----:B------:R-:W-:-:S05]  /*00f0*/  IMAD.IADD R5, R4, 0x1, R3 ;  /* 0x0000000104057824 */ /* 0x000fca00078e0203 */
[----:B0-----:R-:W-:Y:S02]  /*0100*/  IABS R8, R5 ;  /* 0x0000000500087213 */ /* 0x001fe40000000000 */
[----:B--2---:R-:W0:Y:S02]  /*0110*/  MUFU.RCP R7, R7 ;  /* 0x0000000700077308 */ /* 0x004e240000001000 */
[----:B0-----:R-:W-:-:S06]  /*0120*/  VIADD R10, R7, 0xffffffe ;  /* 0x0ffffffe070a7836 */ /* 0x001fcc0000000000 */
[----:B------:R0:W2:Y:S02]  /*0130*/  F2I.FTZ.U32.TRUNC.NTZ R11, R10 ;  /* 0x0000000a000b7305 */ /* 0x0000a4000021f000 */
[----:B0-----:R-:W-:Y:S02]  /*0140*/  IMAD.MOV.U32 R10, RZ, RZ, RZ ;  /* 0x000000ffff0a7224 */ /* 0x001fe400078e00ff */
[----:B--2---:R-:W-:-:S04]  /*0150*/  IMAD.MOV R9, RZ, RZ, -R11 ;  /* 0x000000ffff097224 */ /* 0x004fc800078e0a0b */
[----:B------:R-:W-:-:S04]  /*0160*/  IMAD R9, R9, R6, RZ ;  /* 0x0000000609097224 */ /* 0x000fc800078e02ff */
[----:B------:R-:W-:Y:S02]  /*0170*/  IMAD.HI.U32 R11, R11, R9, R10 ;  /* 0x000000090b0b7227 */ /* 0x000fe400078e000a */
[----:B------:R-:W0:Y:S04]  /*0180*/  LDC R9, c[0x0][0x390] ;  /* 0x0000e400ff097b82 */ /* 0x000e280000000800 */
[----:B------:R-:W-:-:S04]  /*0190*/  IMAD.HI.U32 R7, R11, R8, RZ ;  /* 0x000000080b077227 */ /* 0x000fc800078e00ff */
[----:B------:R-:W-:-:S04]  /*01a0*/  IMAD.MOV R7, RZ, RZ, -R7 ;  /* 0x000000ffff077224 */ /* 0x000fc800078e0a07 */
[----:B------:R-:W-:Y:S01]  /*01b0*/  IMAD R7, R6, R7, R8 ;  /* 0x0000000706077224 */ /* 0x000fe200078e0208 */
[----:B------:R-:W-:-:S04]  /*01c0*/  LOP3.LUT R8, RZ, R0, RZ, 0x33, !PT ;  /* 0x00000000ff087212 */ /* 0x000fc800078e33ff */
[----:B------:R-:W-:-:S13]  /*01d0*/  ISETP.GT.U32.AND P0, PT, R6, R7, PT ;  /* 0x000000070600720c */ /* 0x000fda0003f04070 */
[----:B------:R-:W-:Y:S02]  /*01e0*/  @!P0 IADD3 R7, PT, PT, R7, -R6, RZ ;  /* 0x8000000607078210 */ /* 0x000fe40007ffe0ff */
[----:B------:R-:W-:Y:S02]  /*01f0*/  ISETP.GE.AND P0, PT, R5, RZ, PT ;  /* 0x000000ff0500720c */ /* 0x000fe40003f06270 */
[----:B------:R-:W-:-:S13]  /*0200*/  ISETP.GT.U32.AND P1, PT, R6, R7, PT ;  /* 0x000000070600720c */ /* 0x000fda0003f24070 */
[----:B------:R-:W-:Y:S01]  /*0210*/  @!P1 IMAD.IADD R7, R7, 0x1, -R6 ;  /* 0x0000000107079824 */ /* 0x000fe200078e0a06 */
[----:B------:R-:W-:-:S03]  /*0220*/  ISETP.NE.AND P1, PT, R0, RZ, PT ;  /* 0x000000ff0000720c */ /* 0x000fc60003f25270 */
[----:B------:R-:W-:-:S05]  /*0230*/  @!P0 IMAD.MOV R7, RZ, RZ, -R7 ;  /* 0x000000ffff078224 */ /* 0x000fca00078e0a07 */
[----:B------:R-:W-:-:S04]  /*0240*/  SEL R10, R8, R7, !P1 ;  /* 0x00000007080a7207 */ /* 0x000fc80004800000 */
[----:B------:R-:W-:Y:S02]  /*0250*/  ISETP.GE.AND P0, PT, R3, R10, PT ;  /* 0x0000000a0300720c */ /* 0x000fe40003f06270 */
[----:B------:R-:W-:Y:S02]  /*0260*/  @!P2 MOV R3, 0x400 ;  /* 0x000004000003a802 */ /* 0x000fe40000000f00 */
[----:B----4-:R-:W-:Y:S02]  /*0270*/  ISETP.GE.OR P0, PT, R5, UR8, P0 ;  /* 0x0000000805007c0c */ /* 0x010fe40008706670 */
[----:B-1----:R-:W-:Y:S02]  /*0280*/  @!P2 LEA R3, R12, R3, 0x18 ;  /* 0x000000030c03a211 */ /* 0x002fe400078ec0ff */
[----:B0-----:R-:W-:Y:S02]  /*0290*/  ISETP.LT.OR P0, PT, R9, 0x1, P0 ;  /* 0x000000010900780c */ /* 0x001fe40000701670 */
[----:B---3--:R-:W-:-:S05]  /*02a0*/  @!P2 LOP3.LUT R2, R2, 0x7fffffff, RZ, 0xc0, !PT ;  /* 0x7fffffff0202a812 */ /* 0x008fca00078ec0ff */
[----:B------:R0:W-:Y:S01]  /*02b0*/  @!P2 STS [R3], R2 ;  /* 0x000000020300a388 */ /* 0x0001e20000000800 */
[----:B------:R-:W-:Y:S06]  /*02c0*/  BAR.SYNC.DEFER_BLOCKING 0x0 ;  /* 0x0000000000007b1d */ /* 0x000fec0000010000 */
[----:B------:R-:W-:Y:S05]  /*02d0*/  @P0 EXIT ;  /* 0x000000000000094d */ /* 0x000fea0003800000 */
[----:B------:R-:W1:Y:S01]  /*02e0*/  S2UR UR5, SR_CgaCtaId ;  /* 0x00000000000579c3 */ /* 0x000e620000008800 */
[----:B------:R-:W-:Y:S01]  /*02f0*/  IMAD.HI.U32 R11, R11, 0x400, RZ ;  /* 0x000004000b0b7827 */ /* 0x000fe200078e00ff */
[----:B------:R-:W-:-:S03]  /*0300*/  UMOV UR4, 0x400 ;  /* 0x0000040000047882 */ /* 0x000fc60000000000 */
[----:B------:R-:W-:-:S03]  /*0310*/  IMAD.MOV R11, RZ, RZ, -R11 ;  /* 0x000000ffff0b7224 */ /* 0x000fc600078e0a0b */
[----:B0-----:R-:W0:Y:S01]  /*0320*/  LDC.64 R2, c[0x0][0x380] ;  /* 0x0000e000ff027b82 */ /* 0x001e220000000a00 */
[----:B------:R-:W-:-:S05]  /*0330*/  IMAD R7, R6, R11, 0x400 ;  /* 0x0000040006077424 */ /* 0x000fca00078e020b */
[----:B------:R-:W-:Y:S01]  /*0340*/  ISETP.GT.U32.AND P0, PT, R6, R7, PT ;  /* 0x000000070600720c */ /* 0x000fe20003f04070 */
[----:B-1----:R-:W-:-:S12]  /*0350*/  ULEA UR4, UR5, UR4, 0x18 ;  /* 0x0000000405047291 */ /* 0x002fd8000f8ec0ff */
[----:B------:R-:W-:-:S04]  /*0360*/  @!P0 IADD3 R7, PT, PT, R7, -R6, RZ ;  /* 0x8000000607078210 */ /* 0x000fc80007ffe0ff */
[----:B------:R-:W-:Y:S01]  /*0370*/  ISETP.GT.U32.AND P0, PT, R6, R7, PT ;  /* 0x000000070600720c */ /* 0x000fe20003f04070 */
[----:B------:R-:W1:-:S12]  /*0380*/  LDS R9, [UR4] ;  /* 0x00000004ff097984 */ /* 0x000e580008000800 */
[----:B------:R-:W-:-:S05]  /*0390*/  @!P0 IMAD.IADD R7, R7, 0x1, -R6 ;  /* 0x0000000107078824 */ /* 0x000fca00078e0a06 */
[----:B------:R-:W-:-:S07]  /*03a0*/  SEL R11, R8, R7, !P1 ;  /* 0x00000007080b7207 */ /* 0x000fce0004800000 */
.L_x_7:
[----:B0-2---:R-:W-:-:S05]  /*03b0*/  IMAD.WIDE R6, R5, 0x4, R2 ;  /* 0x0000000405067825 */ /* 0x005fca00078e0202 */
[----:B------:R-:W1:Y:S01]  /*03c0*/  LDG.E R8, desc[UR6][R6.64] ;  /* 0x0000000606087981 */ /* 0x000e62000c1e1900 */
[----:B------:R-:W-:Y:S01]  /*03d0*/  IMAD.IADD R15, R11, 0x1, R10 ;  /* 0x000000010b0f7824 */ /* 0x000fe200078e020a */
[----:B------:R-:W-:-:S04]  /*03e0*/  IADD3 R5, PT, PT, R5, 0x400, RZ ;  /* 0x0000040005057810 */ /* 0x000fc80007ffe0ff */
[----:B------:R-:W-:Y:S01]  /*03f0*/  ISETP.GE.AND P0, PT, R15, R0, PT ;  /* 0x000000000f00720c */ /* 0x000fe20003f06270 */
[----:B------:R-:W-:-:S03]  /*0400*/  IMAD.IADD R17, R5, 0x1, -R4 ;  /* 0x0000000105117824 */ /* 0x000fc600078e0a04 */
[----:B------:R-:W-:Y:S02]  /*0410*/  SEL R10, R0, RZ, P0 ;  /* 0x000000ff000a7207 */ /* 0x000fe40000000000 */
[----:B------:R-:W-:-:S03]  /*0420*/  ISETP.GE.AND P0, PT, R5, UR8, PT ;  /* 0x0000000805007c0c */ /* 0x000fc6000bf06270 */
[----:B------:R-:W-:-:S05]  /*0430*/  IMAD.IADD R10, R15, 0x1, -R10 ;  /* 0x000000010f0a7824 */ /* 0x000fca00078e0a0a */
[----:B------:R-:W-:Y:S01]  /*0440*/  ISETP.LT.AND P1, PT, R17, R10, PT ;  /* 0x0000000a1100720c */ /* 0x000fe20003f21270 */
[----:B-1----:R-:W-:-:S05]  /*0450*/  IMAD.IADD R13, R9, 0x1, R8 ;  /* 0x00000001090d7824 */ /* 0x002fca00078e0208 */
[----:B------:R2:W-:Y:S07]  /*0460*/  STG.E desc[UR6][R6.64], R13 ;  /* 0x0000000d06007986 */ /* 0x0005ee000c101906 */
[----:B------:R-:W-:Y:S05]  /*0470*/  @!P0 BRA P1, `(.L_x_7) ;  /* 0xfffffffc00cc8947 */ /* 0x000fea000083ffff */
[----:B------:R-:W-:Y:S05]  /*0480*/  EXIT ;  /* 0x000000000000794d */ /* 0x000fea0003800000 */
.L_x_8:
        /* <DEDUP_REMOVED lines=15> */
.L_x_212:


//--------------------- .text._Z13small_scan_2dii --------------------------
	.section	.text._Z13small_scan_2dii,"ax",@progbits
	.align	128
        .global         _Z13small_scan_2dii
        .type           _Z13small_scan_2dii,@function
        .size           _Z13small_scan_2dii,(.L_x_213 - _Z13small_scan_2dii)
        .other          _Z13small_scan_2dii,@"STO_CUDA_ENTRY STV_DEFAULT"
_Z13small_scan_2dii:
.text._Z13small_scan_2dii:
[----:B------:R-:W-:Y:S01]  /*0000*/  LDC R1, c[0x0][0x37c] ;  /* 0x0000df00ff017b82 */ /* 0x000fe20000000800 */
[----:B------:R-:W0:Y:S01]  /*0010*/  S2R R7, SR_TID.X ;  /* 0x0000000000077919 */ /* 0x000e220000002100 */
[----:B------:R-:W1:Y:S01]  /*0020*/  LDCU.64 UR6, c[0x4][0x10] ;  /* 0x01000200ff0677ac */ /* 0x000e620008000a00 */
[----:B------:R-:W2:Y:S01]  /*0030*/  LDCU.64 UR4, c[0x0][0x358] ;  /* 0x00006b00ff0477ac */ /* 0x000ea20008000a00 */
[----:B0-----:R-:W-:-:S05]  /*0040*/  IMAD.SHL.U32 R0, R7, 0x4, RZ ;  /* 0x0000000407007824 */ /* 0x001fca00078e00ff */
[----:B------:R-:W-:-:S04]  /*0050*/  LOP3.LUT R0, R0, 0x7c, RZ, 0xc0, !PT ;  /* 0x0000007c00007812 */ /* 0x000fc800078ec0ff */
[----:B-1----:R-:W-:Y:S02]  /*0060*/  IADD3 R2, P0, PT, R0, UR6, RZ ;  /* 0x0000000600027c10 */ /* 0x002fe4000ff1e0ff */
[----:B------:R-:W0:Y:S03]  /*0070*/  LDC R0, c[0x0][0x380] ;  /* 0x0000e000ff007b82 */ /* 0x000e260000000800 */
[----:B------:R-:W-:-:S05]  /*0080*/  IMAD.X R3, RZ, RZ, UR7, P0 ;  /* 0x00000007ff037e24 */ /* 0x000fca00080e06ff */
[----:B--2---:R-:W2:Y:S01]  /*0090*/  LDG.E R5, desc[UR4][R2.64] ;  /* 0x0000000402057981 */ /* 0x004ea2000c1e1900 */
[----:B------:R-:W-:Y:S01]  /*00a0*/  LOP3.LUT P4, R7, R7, 0x1f, RZ, 0xc0, !PT ;  /* 0x0000001f07077812 */ /* 0x000fe2000788c0ff */
[----:B------:R-:W-:Y:S03]  /*00b0*/  BSSY.RECONVERGENT B0, `(.L_x_9) ;  /* 0x0000022000007945 */ /* 0x000fe60003800200 */
[C---:B------:R-:W-:Y:S02]  /*00c0*/  ISETP.GE.U32.AND P0, PT, R7.reuse, 0x2, PT ;  /* 0x000000020700780c */ /* 0x040fe40003f06070 */
[C---:B------:R-:W-:Y:S02]  /*00d0*/  ISETP.GE.U32.AND P1, PT, R7.reuse, 0x4, PT ;  /* 0x000000040700780c */ /* 0x040fe40003f26070 */
[C---:B------:R-:W-:Y:S02]  /*00e0*/  ISETP.GE.U32.AND P2, PT, R7.reuse, 0x8, PT ;  /* 0x000000080700780c */ /* 0x040fe40003f46070 */
[C---:B------:R-:W-:Y:S01]  /*00f0*/  ISETP.GE.U32.AND P3, PT, R7.reuse, 0x10, PT ;  /* 0x000000100700780c */ /* 0x040fe20003f66070 */
[----:B0-----:R-:W-:Y:S01]  /*0100*/  IMAD R4, R7, R0, R0 ;  /* 0x0000000007047224 */ /* 0x001fe200078e0200 */
[----:B--2---:R0:W1:Y:S01]  /*0110*/  SHFL.UP PT, R8, R5, 0x1, RZ ;  /* 0x0420000005087989 */ /* 0x00406200000e00ff */
[----:B------:R-:W-:Y:S10]  /*0120*/  @!P4 BRA `(.L_x_10) ;  /* 0x000000000068c947 */ /* 0x000ff40003800000 */
[----:B------:R-:W2:Y:S01]  /*0130*/  LDC R13, c[0x0][0x384] ;  /* 0x0000e100ff0d7b82 */ /* 0x000ea20000000800 */
[----:B------:R-:W-:Y:S02]  /*0140*/  IABS R12, R4 ;  /* 0x00000004000c7213 */ /* 0x000fe40000000000 */
[----:B------:R-:W-:Y:S02]  /*0150*/  ISETP.GE.AND P6, PT, R4, RZ, PT ;  /* 0x000000ff0400720c */ /* 0x000fe40003fc6270 */
[----:B--2---:R-:W-:-:S04]  /*0160*/  IABS R10, R13 ;  /* 0x0000000d000a7213 */ /* 0x004fc80000000000 */
[----:B------:R-:W2:Y:S08]  /*0170*/  I2F.RP R9, R10 ;  /* 0x0000000a00097306 */ /* 0x000eb00000209400 */
[----:B--2---:R-:W2:Y:S02]  /*0180*/  MUFU.RCP R9, R9 ;  /* 0x0000000900097308 */ /* 0x004ea40000001000 */
[----:B--2---:R-:W-:-:S06]  /*0190*/  VIADD R6, R9, 0xffffffe ;  /* 0x0ffffffe09067836 */ /* 0x004fcc0000000000 */
[----:B------:R2:W3:Y:S02]  /*01a0*/  F2I.FTZ.U32.TRUNC.NTZ R7, R6 ;  /* 0x0000000600077305 */ /* 0x0004e4000021f000 */
[----:B--2---:R-:W-:Y:S02]  /*01b0*/  IMAD.MOV.U32 R6, RZ, RZ, RZ ;  /* 0x000000ffff067224 */ /* 0x004fe400078e00ff */
[----:B---3--:R-:W-:-:S04]  /*01c0*/  IMAD.MOV R11, RZ, RZ, -R7 ;  /* 0x000000ffff0b7224 */ /* 0x008fc800078e0a07 */
[----:B------:R-:W-:-:S04]  /*01d0*/  IMAD R11, R11, R10, RZ ;  /* 0x0000000a0b0b7224 */ /* 0x000fc800078e02ff */
[----:B------:R-:W-:Y:S01]  /*01e0*/  IMAD.HI.U32 R7, R7, R11, R6 ;  /* 0x0000000b07077227 */ /* 0x000fe200078e0006 */
[----:B------:R-:W-:-:S05]  /*01f0*/  MOV R11, R12 ;  /* 0x0000000c000b7202 */ /* 0x000fca0000000f00 */
[----:B------:R-:W-:-:S04]  /*0200*/  IMAD.HI.U32 R7, R7, R11, RZ ;  /* 0x0000000b07077227 */ /* 0x000fc800078e00ff */
[----:B------:R-:W-:-:S04]  /*0210*/  IMAD.MOV R7, RZ, RZ, -R7 ;  /* 0x000000ffff077224 */ /* 0x000fc800078e0a07 */
[----:B------:R-:W-:-:S05]  /*0220*/  IMAD R7, R10, R7, R11 ;  /* 0x000000070a077224 */ /* 0x000fca00078e020b */
[----:B------:R-:W-:-:S13]  /*0230*/  ISETP.GT.U32.AND P4, PT, R10, R7, PT ;  /* 0x000000070a00720c */ /* 0x000fda0003f84070 */
[----:B------:R-:W-:Y:S01]  /*0240*/  @!P4 IMAD.IADD R7, R7, 0x1, -R10 ;  /* 0x000000010707c824 */ /* 0x000fe200078e0a0a */
[----:B------:R-:W-:-:S04]  /*0250*/  ISETP.NE.AND P4, PT, R13, RZ, PT ;  /* 0x000000ff0d00720c */ /* 0x000fc80003f85270 */
[----:B------:R-:W-:-:S13]  /*0260*/  ISETP.GT.U32.AND P5, PT, R10, R7, PT ;  /* 0x000000070a00720c */ /* 0x000fda0003fa4070 */
[----:B------:R-:W-:-:S04]  /*0270*/  @!P5 IMAD.IADD R7, R7, 0x1, -R10 ;  /* 0x000000010707d824 */ /* 0x000fc800078e0a0a */
[----:B------:R-:W-:Y:S01]  /*0280*/  @!P6 IMAD.MOV R7, RZ, RZ, -R7 ;  /* 0x000000ffff07e224 */ /* 0x000fe200078e0a07 */
[----:B------:R-:W-:-:S04]  /*0290*/  @!P4 LOP3.LUT R7, RZ, R13, RZ, 0x33, !PT ;  /* 0x0000000dff07c212 */ /* 0x000fc800078e33ff */
[----:B------:R-:W-:-:S13]  /*02a0*/  ISETP.GE.AND P4, PT, R7, R0, PT ;  /* 0x000000000700720c */ /* 0x000fda0003f86270 */
[----:B-1----:R-:W-:-:S04]  /*02b0*/  @P4 LOP3.LUT R8, R8, 0x7fffffff, RZ, 0xc0, !PT ;  /* 0x7fffffff08084812 */ /* 0x002fc800078ec0ff */
[----:B0-----:R-:W-:-:S07]  /*02c0*/  @P4 IADD3 R5, PT, PT, R5, R8, RZ ;  /* 0x0000000805054210 */ /* 0x001fce0007ffe0ff */
.L_x_10:
[----:B------:R-:W-:Y:S05]  /*02d0*/  BSYNC.RECONVERGENT B0 ;  /* 0x0000000000007941 */ /* 0x000fea0003800200 */
.L_x_9:
[----:B-1----:R1:W2:Y:S01]  /*02e0*/  SHFL.UP PT, R8, R5, 0x2, RZ ;  /* 0x0440000005087989 */ /* 0x0022a200000e00ff */
[----:B------:R-:W-:Y:S04]  /*02f0*/  BSSY.RECONVERGENT B0, `(.L_x_11) ;  /* 0x000001c000007945 */ /* 0x000fe80003800200 */
[----:B------:R-:W-:Y:S05]  /*0300*/  @!P0 BRA `(.L_x_12) ;  /* 0x0000000000688947 */ /* 0x000fea0003800000 */
[----:B------:R-:W3:Y:S01]  /*0310*/  LDC R13, c[0x0][0x384] ;  /* 0x0000e100ff0d7b82 */ /* 0x000ee20000000800 */
[----:B------:R-:W-:Y:S02]  /*0320*/  ISETP.GE.AND P4, PT, R4, RZ, PT ;  /* 0x000000ff0400720c */ /* 0x000fe40003f86270 */
[----:B---3--:R-:W-:Y:S02]  /*0330*/  IABS R9, R13 ;  /* 0x0000000d00097213 */ /* 0x008fe40000000000 */
[----:B------:R-:W-:Y:S02]  /*0340*/  ISETP.NE.AND P5, PT, R13, RZ, PT ;  /* 0x000000ff0d00720c */ /* 0x000fe40003fa5270 */
[----:B------:R-:W3:Y:S08]  /*0350*/  I2F.RP R10, R9 ;  /* 0x00000009000a7306 */ /* 0x000ef00000209400 */
[----:B---3--:R-:W3:Y:S02]  /*0360*/  MUFU.RCP R10, R10 ;  /* 0x0000000a000a7308 */ /* 0x008ee40000001000 */
[----:B---3--:R-:W-:-:S06]  /*0370*/  VIADD R6, R10, 0xffffffe ;  /* 0x0ffffffe0a067836 */ /* 0x008fcc0000000000 */
[----:B------:R3:W4:Y:S02]  /*0380*/  F2I.FTZ.U32.TRUNC.NTZ R7, R6 ;  /* 0x0000000600077305 */ /* 0x000724000021f000 */
[----:B---3--:R-:W-:Y:S02]  /*0390*/  IMAD.MOV.U32 R6, RZ, RZ, RZ ;  /* 0x000000ffff067224 */ /* 0x008fe400078e00ff */
[----:B----4-:R-:W-:-:S04]  /*03a0*/  IMAD.MOV R12, RZ, RZ, -R7 ;  /* 0x000000ffff0c7224 */ /* 0x010fc800078e0a07 */
[----:B------:R-:W-:Y:S01]  /*03b0*/  IMAD R11, R12, R9, RZ ;  /* 0x000000090c0b7224 */ /* 0x000fe200078e02ff */
[----:B------:R-:W-:-:S03]  /*03c0*/  IABS R12, R4 ;  /* 0x00000004000c7213 */ /* 0x000fc60000000000 */
[----:B------:R-:W-:-:S04]  /*03d0*/  IMAD.HI.U32 R11, R7, R11, R6 ;  /* 0x0000000b070b7227 */ /* 0x000fc800078e0006 */
[----:B------:R-:W-:Y:S02]  /*03e0*/  IMAD.SHL.U32 R6, R0, 0x2, RZ ;  /* 0x0000000200067824 */ /* 0x000fe400078e00ff */
[----:B------:R-:W-:-:S04]  /*03f0*/  IMAD.HI.U32 R11, R11, R12, RZ ;  /* 0x0000000c0b0b7227 */ /* 0x000fc800078e00ff */
[----:B------:R-:W-:-:S04]  /*0400*/  IMAD.MOV R11, RZ, RZ, -R11 ;  /* 0x000000ffff0b7224 */ /* 0x000fc800078e0a0b */
[----:B------:R-:W-:-:S05]  /*0410*/  IMAD R7, R9, R11, R12 ;  /* 0x0000000b09077224 */ /* 0x000fca00078e020c */
[----:B------:R-:W-:-:S13]  /*0420*/  ISETP.GT.U32.AND P0, PT, R9, R7, PT ;  /* 0x000000070900720c */ /* 0x000fda0003f04070 */
[----:B------:R-:W-:-:S04]  /*0430*/  @!P0 IADD3 R7, PT, PT, R7, -R9, RZ ;  /* 0x8000000907078210 */ /* 0x000fc80007ffe0ff */
[----:B------:R-:W-:-:S13]  /*0440*/  ISETP.GT.U32.AND P0, PT, R9, R7, PT ;  /* 0x000000070900720c */ /* 0x000fda0003f04070 */
[----:B------:R-:W-:-:S04]  /*0450*/  @!P0 IMAD.IADD R7, R7, 0x1, -R9 ;  /* 0x0000000107078824 */ /* 0x000fc800078e0a09 */
[----:B------:R-:W-:Y:S01]  /*0460*/  @!P4 IMAD.MOV R7, RZ, RZ, -R7 ;  /* 0x000000ffff07c224 */ /* 0x000fe200078e0a07 */
[----:B------:R-:W-:-:S04]  /*0470*/  @!P5 LOP3.LUT R7, RZ, R13, RZ, 0x33, !PT ;  /* 0x0000000dff07d212 */ /* 0x000fc800078e33ff */
[----:B------:R-:W-:-:S13]  /*0480*/  ISETP.GT.AND P0, PT, R6, R7, PT ;  /* 0x000000070600720c */ /* 0x000fda0003f04270 */
[----:B--2---:R-:W-:-:S05]  /*0490*/  @!P0 LOP3.LUT R6, R8, 0x7fffffff, RZ, 0xc0, !PT ;  /* 0x7fffffff08068812 */ /* 0x004fca00078ec0ff */
[----:B01----:R-:W-:-:S07]  /*04a0*/  @!P0 IMAD.IADD R5, R5, 0x1, R6 ;  /* 0x0000000105058824 */ /* 0x003fce00078e0206 */
.L_x_12:
[----:B------:R-:W-:Y:S05]  /*04b0*/  BSYNC.RECONVERGENT B0 ;  /* 0x0000000000007941 */ /* 0x000fea0003800200 */
.L_x_11:
[----:B--2---:R2:W3:Y:S01]  /*04c0*/  SHFL.UP PT, R8, R5, 0x4, RZ ;  /* 0x0480000005087989 */ /* 0x0044e200000e00ff */
[----:B------:R-:W-:Y:S04]  /*04d0*/  BSSY.RECONVERGENT B0, `(.L_x_13) ;  /* 0x000001c000007945 */ /* 0x000fe80003800200 */
[----:B------:R-:W-:Y:S05]  /*04e0*/  @!P1 BRA `(.L_x_14) ;  /* 0x0000000000689947 */ /* 0x000fea0003800000 */
[----:B------:R-:W4:Y:S01]  /*04f0*/  LDC R13, c[0x0][0x384] ;  /* 0x0000e100ff0d7b82 */ /* 0x000f220000000800 */
[----:B------:R-:W-:Y:S02]  /*0500*/  ISETP.GE.AND P1, PT, R4, RZ, PT ;  /* 0x000000ff0400720c */ /* 0x000fe40003f26270 */
[----:B----4-:R-:W-:Y:S02]  /*0510*/  IABS R9, R13 ;  /* 0x0000000d00097213 */ /* 0x010fe40000000000 */
[----:B------:R-:W-:Y:S02]  /*0520*/  ISETP.NE.AND P4, PT, R13, RZ, PT ;  /* 0x000000ff0d00720c */ /* 0x000fe40003f85270 */
[----:B------:R-:W4:Y:S08]  /*0530*/  I2F.RP R10, R9 ;  /* 0x00000009000a7306 */ /* 0x000f300000209400 */
[----:B----4-:R-:W4:Y:S02]  /*0540*/  MUFU.RCP R10, R10 ;  /* 0x0000000a000a7308 */ /* 0x010f240000001000 */
[----:B----4-:R-:W-:-:S06]  /*0550*/  IADD3 R6, PT, PT, R10, 0xffffffe, RZ ;  /* 0x0ffffffe0a067810 */ /* 0x010fcc0007ffe0ff */
[----:B------:R4:W5:Y:S02]  /*0560*/  F2I.FTZ.U32.TRUNC.NTZ R7, R6 ;  /* 0x0000000600077305 */ /* 0x000964000021f000 */
[----:B----4-:R-:W-:Y:S02]  /*0570*/  IMAD.MOV.U32 R6, RZ, RZ, RZ ;  /* 0x000000ffff067224 */ /* 0x010fe400078e00ff */
[----:B-----5:R-:W-:-:S04]  /*0580*/  IMAD.MOV R12, RZ, RZ, -R7 ;  /* 0x000000ffff0c7224 */ /* 0x020fc800078e0a07 */
        /* <DEDUP_REMOVED lines=8> */
[----:B------:R-:W-:-:S05]  /*0610*/  @!P0 IMAD.IADD R7, R7, 0x1, -R9 ;  /* 0x0000000107078824 */ /* 0x000fca00078e0a09 */
[----:B------:R-:W-:-:S13]  /*0620*/  ISETP.GT.U32.AND P0, PT, R9, R7, PT ;  /* 0x000000070900720c */ /* 0x000fda0003f04070 */
[----:B------:R-:W-:-:S05]  /*0630*/  @!P0 IADD3 R7, PT, PT, R7, -R9, RZ ;  /* 0x8000000907078210 */ /* 0x000fca0007ffe0ff */
[----:B------:R-:W-:Y:S01]  /*0640*/  @!P1 IMAD.MOV R7, RZ, RZ, -R7 ;  /* 0x000000ffff079224 */ /* 0x000fe200078e0a07 */
[----:B------:R-:W-:-:S04]  /*0650*/  @!P4 LOP3.LUT R7, RZ, R13, RZ, 0x33, !PT ;  /* 0x0000000dff07c212 */ /* 0x000fc800078e33ff */
[----:B------:R-:W-:-:S13]  /*0660*/  ISETP.GT.AND P0, PT, R6, R7, PT ;  /* 0x000000070600720c */ /* 0x000fda0003f04270 */
[----:B---3--:R-:W-:-:S05]  /*0670*/  @!P0 LOP3.LUT R6, R8, 0x7fffffff, RZ, 0xc0, !PT ;  /* 0x7fffffff08068812 */ /* 0x008fca00078ec0ff */
[----:B012---:R-:W-:-:S07]  /*0680*/  @!P0 IMAD.IADD R5, R5, 0x1, R6 ;  /* 0x0000000105058824 */ /* 0x007fce00078e0206 */
.L_x_14:
[----:B------:R-:W-:Y:S05]  /*0690*/  BSYNC.RECONVERGENT B0 ;  /* 0x0000000000007941 */ /* 0x000fea0003800200 */
.L_x_13:
[----:B---3--:R3:W4:Y:S01]  /*06a0*/  SHFL.UP PT, R8, R5, 0x8, RZ ;  /* 0x0500000005087989 */ /* 0x00872200000e00ff */
[----:B------:R-:W-:Y:S04]  /*06b0*/  BSSY.RECONVERGENT B0, `(.L_x_15) ;  /* 0x000001c000007945 */ /* 0x000fe80003800200 */
[----:B------:R-:W-:Y:S05]  /*06c0*/  @!P2 BRA `(.L_x_16) ;  /* 0x000000000068a947 */ /* 0x000fea0003800000 */
[----:B------:R-:W5:Y:S01]  /*06d0*/  LDC R13, c[0x0][0x384] ;  /* 0x0000e100ff0d7b82 */ /* 0x000f620000000800 */
[----:B------:R-:W-:Y:S02]  /*06e0*/  ISETP.GE.AND P1, PT, R4, RZ, PT ;  /* 0x000000ff0400720c */ /* 0x000fe40003f26270 */
[----:B-----5:R-:W-:Y:S02]  /*06f0*/  IABS R9, R13 ;  /* 0x0000000d00097213 */ /* 0x020fe40000000000 */
[----:B------:R-:W-:Y:S02]  /*0700*/  ISETP.NE.AND P2, PT, R13, RZ, PT ;  /* 0x000000ff0d00720c */ /* 0x000fe40003f45270 */
[----:B------:R-:W5:Y:S08]  /*0710*/  I2F.RP R10, R9 ;  /* 0x00000009000a7306 */ /* 0x000f700000209400 */
[----:B-----5:R-:W5:Y:S02]  /*0720*/  MUFU.RCP R10, R10 ;  /* 0x0000000a000a7308 */ /* 0x020f640000001000 */
[----:B-----5:R-:W-:-:S06]  /*0730*/  VIADD R6, R10, 0xffffffe ;  /* 0x0ffffffe0a067836 */ /* 0x020fcc0000000000 */
[----:B------:R5:W0:Y:S02]  /*0740*/  F2I.FTZ.U32.TRUNC.NTZ R7, R6 ;  /* 0x0000000600077305 */ /* 0x000a24000021f000 */
[----:B-----5:R-:W-:Y:S01]  /*0750*/  IMAD.MOV.U32 R6, RZ, RZ, RZ ;  /* 0x000000ffff067224 */ /* 0x020fe200078e00ff */
[----:B0-----:R-:W-:-:S05]  /*0760*/  IADD3 R12, PT, PT, RZ, -R7, RZ ;  /* 0x80000007ff0c7210 */ /* 0x001fca0007ffe0ff */
        /* <DEDUP_REMOVED lines=10> */
[----:B------:R-:W-:-:S05]  /*0810*/  @!P0 IMAD.IADD R7, R7, 0x1, -R9 ;  /* 0x0000000107078824 */ /* 0x000fca00078e0a09 */
[----:B------:R-:W-:Y:S02]  /*0820*/  @!P1 IADD3 R7, PT, PT, -R7, RZ, RZ ;  /* 0x000000ff07079210 */ /* 0x000fe40007ffe1ff */
[----:B------:R-:W-:-:S04]  /*0830*/  @!P2 LOP3.LUT R7, RZ, R13, RZ, 0x33, !PT ;  /* 0x0000000dff07a212 */ /* 0x000fc800078e33ff */
[----:B------:R-:W-:-:S13]  /*0840*/  ISETP.GT.AND P0, PT, R6, R7, PT ;  /* 0x000000070600720c */ /* 0x000fda0003f04270 */
[----:B----4-:R-:W-:-:S05]  /*0850*/  @!P0 LOP3.LUT R6, R8, 0x7fffffff, RZ, 0xc0, !PT ;  /* 0x7fffffff08068812 */ /* 0x010fca00078ec0ff */
[----:B-123--:R-:W-:-:S07]  /*0860*/  @!P0 IMAD.IADD R5, R5, 0x1, R6 ;  /* 0x0000000105058824 */ /* 0x00efce00078e0206 */
.L_x_16:
[----:B------:R-:W-:Y:S05]  /*0870*/  BSYNC.RECONVERGENT B0 ;  /* 0x0000000000007941 */ /* 0x000fea0003800200 */
.L_x_15:
[----:B----4-:R4:W0:Y:S01]  /*0880*/  SHFL.UP PT, R8, R5, 0x10, RZ ;  /* 0x0600000005087989 */ /* 0x01082200000e00ff */
[----:B------:R-:W-:Y:S04]  /*0890*/  BSSY.RECONVERGENT B0, `(.L_x_17) ;  /* 0x000001c000007945 */ /* 0x000fe80003800200 */
[----:B------:R-:W-:Y:S05]  /*08a0*/  @!P3 BRA `(.L_x_18) ;  /* 0x000000000068b947 */ /* 0x000fea0003800000 */
[----:B------:R-:W5:Y:S01]  /*08b0*/  LDC R13, c[0x0][0x384] ;  /* 0x0000e100ff0d7b82 */ /* 0x000f620000000800 */
[----:B------:R-:W-:Y:S01]  /*08c0*/  ISETP.GE.AND P1, PT, R4, RZ, PT ;  /* 0x000000ff0400720c */ /* 0x000fe20003f26270 */
[----:B------:R-:W-:Y:S01]  /*08d0*/  IMAD.SHL.U32 R0, R0, 0x10, RZ ;  /* 0x0000001000007824 */ /* 0x000fe200078e00ff */
[----:B-----5:R-:W-:Y:S02]  /*08e0*/  IABS R9, R13 ;  /* 0x0000000d00097213 */ /* 0x020fe40000000000 */
[----:B------:R-:W-:Y:S02]  /*08f0*/  ISETP.NE.AND P2, PT, R13, RZ, PT ;  /* 0x000000ff0d00720c */ /* 0x000fe40003f45270 */
[----:B------:R-:W5:Y:S08]  /*0900*/  I2F.RP R10, R9 ;  /* 0x00000009000a7306 */ /* 0x000f700000209400 */
[----:B-----5:R-:W5:Y:S02]  /*0910*/  MUFU.RCP R10, R10 ;  /* 0x0000000a000a7308 */ /* 0x020f640000001000 */
[----:B-----5:R-:W-:-:S06]  /*0920*/  VIADD R6, R10, 0xffffffe ;  /* 0x0ffffffe0a067836 */ /* 0x020fcc0000000000 */
[----:B------:R5:W1:Y:S02]  /*0930*/  F2I.FTZ.U32.TRUNC.NTZ R7, R6 ;  /* 0x0000000600077305 */ /* 0x000a64000021f000 */
[----:B-----5:R-:W-:Y:S02]  /*0940*/  HFMA2 R6, -RZ, RZ, 0, 0 ;  /* 0x00000000ff067431 */ /* 0x020fe400000001ff */
[----:B-1----:R-:W-:-:S04]  /*0950*/  IMAD.MOV R12, RZ, RZ, -R7 ;  /* 0x000000ffff0c7224 */ /* 0x002fc800078e0a07 */
[----:B------:R-:W-:Y:S01]  /*0960*/  IMAD R11, R12, R9, RZ ;  /* 0x000000090c0b7224 */ /* 0x000fe200078e02ff */
[----:B------:R-:W-:-:S03]  /*0970*/  IABS R12, R4 ;  /* 0x00000004000c7213 */ /* 0x000fc60000000000 */
[----:B------:R-:W-:-:S06]  /*0980*/  IMAD.HI.U32 R11, R7, R11, R6 ;  /* 0x0000000b070b7227 */ /* 0x000fcc00078e0006 */
        /* <DEDUP_REMOVED lines=10> */
[----:B0-----:R-:W-:-:S05]  /*0a30*/  @!P0 LOP3.LUT R0, R8, 0x7fffffff, RZ, 0xc0, !PT ;  /* 0x7fffffff08008812 */ /* 0x001fca00078ec0ff */
[----:B--234-:R-:W-:-:S07]  /*0a40*/  @!P0 IMAD.IADD R5, R5, 0x1, R0 ;  /* 0x0000000105058824 */ /* 0x01cfce00078e0200 */
.L_x_18:
[----:B------:R-:W-:Y:S05]  /*0a50*/  BSYNC.RECONVERGENT B0 ;  /* 0x0000000000007941 */ /* 0x000fea0003800200 */
.L_x_17:
[----:B------:R-:W-:Y:S01]  /*0a60*/  STG.E desc[UR4][R2.64], R5 ;  /* 0x0000000502007986 */ /* 0x000fe2000c101904 */
[----:B------:R-:W-:Y:S05]  /*0a70*/  EXIT ;  /* 0x000000000000794d */ /* 0x000fea0003800000 */
.L_x_19:
        /* <DEDUP_REMOVED lines=16> */
.L_x_213:


//--------------------- .text._Z7scan_2dP6clausePjiiii --------------------------
	.section	.text._Z7scan_2dP6clausePjiiii,"ax",@progbits
	.align	128
        .global         _Z7scan_2dP6clausePjiiii
        .type           _Z7scan_2dP6clausePjiiii,@function
        .size           _Z7scan_2dP6clausePjiiii,(.L_x_214 - _Z7scan_2dP6clausePjiiii)
        .other          _Z7scan_2dP6clausePjiiii,@"STO_CUDA_ENTRY STV_DEFAULT"
_Z7scan_2dP6clausePjiiii:
.text._Z7scan_2dP6clausePjiiii:
[----:B------:R-:W0:Y:S01]  /*0000*/  LDC R1, c[0x0][0x37c] ;  /* 0x0000df00ff017b82 */ /* 0x000e220000000800 */
[----:B------:R-:W1:Y:S01]  /*0010*/  S2R R17, SR_TID.X ;  /* 0x0000000000117919 */ /* 0x000e620000002100 */
[----:B------:R-:W2:Y:S06]  /*0020*/  LDCU UR6, c[0x0][0x39c] ;  /* 0x00007380ff0677ac */ /* 0x000eac0008000800 */
[----:B------:R-:W3:Y:S01]  /*0030*/  LDC R2, c[0x0][0x398] ;  /* 0x0000e600ff027b82 */ /* 0x000ee20000000800 */
[----:B0-----:R-:W-:Y:S01]  /*0040*/  VIADD R1, R1, 0xfffffff8 ;  /* 0xfffffff801017836 */ /* 0x001fe20000000000 */
[----:B------:R-:W2:Y:S01]  /*0050*/  S2R R24, SR_CTAID.X ;  /* 0x0000000000187919 */ /* 0x000ea20000002500 */
[----:B------:R-:W0:Y:S01]  /*0060*/  LDCU UR7, c[0x0][0x390] ;  /* 0x00007200ff0777ac */ /* 0x000e220008000800 */
[----:B------:R-:W4:Y:S01]  /*0070*/  LDCU UR4, c[0x0][0x2f8] ;  /* 0x00005f00ff0477ac */ /* 0x000f220008000800 */
[----:B------:R-:W5:Y:S01]  /*0080*/  LDCU UR5, c[0x0][0x2fc] ;  /* 0x00005f80ff0577ac */ /* 0x000f620008000800 */
[----:B------:R-:W0:Y:S01]  /*0090*/  LDCU.64 UR36, c[0x0][0x358] ;  /* 0x00006b00ff2477ac */ /* 0x000e220008000a00 */
[----:B------:R-:W0:Y:S01]  /*00a0*/  LDCU UR38, c[0x0][0x39c] ;  /* 0x00007380ff2677ac */ /* 0x000e220008000800 */
[----:B------:R-:W0:Y:S01]  /*00b0*/  LDCU UR39, c[0x0][0x398] ;  /* 0x00007300ff2777ac */ /* 0x000e220008000800 */
[----:B-1----:R-:W-:Y:S01]  /*00c0*/  ISETP.NE.AND P0, PT, R17, RZ, PT ;  /* 0x000000ff1100720c */ /* 0x002fe20003f05270 */
[----:B--2---:R-:W-:-:S04]  /*00d0*/  IMAD R28, R24, UR6, RZ ;  /* 0x00000006181c7c24 */ /* 0x004fc8000f8e02ff */
[----:B------:R-:W-:-:S08]  /*00e0*/  IMAD.IADD R29, R28, 0x1, R17 ;  /* 0x000000011c1d7824 */ /* 0x000fd000078e0211 */
[----:B------:R-:W1:Y:S01]  /*00f0*/  @!P0 S2R R3, SR_CgaCtaId ;  /* 0x0000000000038919 */ /* 0x000e620000008800 */
[----:B------:R-:W-:-:S04]  /*0100*/  @!P0 MOV R0, 0x400 ;  /* 0x0000040000008802 */ /* 0x000fc80000000f00 */
[----:B-1----:R-:W-:-:S05]  /*0110*/  @!P0 LEA R0, R3, R0, 0x18 ;  /* 0x0000000003008211 */ /* 0x002fca00078ec0ff */
[----:B------:R1:W-:Y:S04]  /*0120*/  @!P0 STS [R0], RZ ;  /* 0x000000ff00008388 */ /* 0x0003e80000000800 */
[----:B------:R1:W-:Y:S01]  /*0130*/  @!P0 STS [R0+0x84], RZ ;  /* 0x000084ff00008388 */ /* 0x0003e20000000800 */
[----:B------:R-:W-:Y:S01]  /*0140*/  BAR.SYNC.DEFER_BLOCKING 0x0 ;  /* 0x0000000000007b1d */ /* 0x000fe20000010000 */
[----:B0-----:R-:W-:-:S04]  /*0150*/  ISETP.GE.AND P0, PT, R29, UR7, PT ;  /* 0x000000071d007c0c */ /* 0x001fc8000bf06270 */
[----:B---3--:R-:W-:Y:S02]  /*0160*/  ISETP.LT.OR P0, PT, R2, 0x1, P0 ;  /* 0x000000010200780c */ /* 0x008fe40000701670 */
[----:B----4-:R-:W-:-:S05]  /*0170*/  IADD3 R2, P1, PT, R1, UR4, RZ ;  /* 0x0000000401027c10 */ /* 0x010fca000ff3e0ff */
[----:B-----5:R-:W-:-:S06]  /*0180*/  IMAD.X R18, RZ, RZ, UR5, P1 ;  /* 0x00000005ff127e24 */ /* 0x020fcc00088e06ff */
[----:B-1----:R-:W-:Y:S05]  /*0190*/  @P0 BRA `(.L_x_20) ;  /* 0x0000002c00e00947 */ /* 0x002fea0003800000 */
[----:B------:R-:W0:Y:S01]  /*01a0*/  LDC R26, c[0x0][0x394] ;  /* 0x0000e500ff1a7b82 */ /* 0x000e220000000800 */
[----:B------:R-:W-:Y:S01]  /*01b0*/  IABS R7, R29 ;  /* 0x0000001d00077213 */ /* 0x000fe20000000000 */
[----:B------:R-:W-:Y:S01]  /*01c0*/  IMAD.MOV.U32 R25, RZ, RZ, RZ ;  /* 0x000000ffff197224 */ /* 0x000fe200078e00ff */
[----:B------:R-:W-:Y:S02]  /*01d0*/  LOP3.LUT R30, R17, 0x1f, RZ, 0xc0, !PT ;  /* 0x0000001f111e7812 */ /* 0x000fe400078ec0ff */
[----:B0-----:R-:W-:-:S04]  /*01e0*/  IABS R6, R26 ;  /* 0x0000001a00067213 */ /* 0x001fc80000000000 */
[----:B------:R-:W0:Y:S08]  /*01f0*/  I2F.RP R0, R6 ;  /* 0x0000000600007306 */ /* 0x000e300000209400 */
[----:B0-----:R-:W0:Y:S02]  /*0200*/  MUFU.RCP R0, R0 ;  /* 0x0000000000007308 */ /* 0x001e240000001000 */
[----:B0-----:R-:W-:-:S06]  /*0210*/  IADD3 R4, PT, PT, R0, 0xffffffe, RZ ;  /* 0x0ffffffe00047810 */ /* 0x001fcc0007ffe0ff */
[----:B------:R0:W1:Y:S02]  /*0220*/  F2I.FTZ.U32.TRUNC.NTZ R5, R4 ;  /* 0x0000000400057305 */ /* 0x000064000021f000 */
[----:B0-----:R-:W-:Y:S02]  /*0230*/  IMAD.MOV.U32 R4, RZ, RZ, RZ ;  /* 0x000000ffff047224 */ /* 0x001fe400078e00ff */
[----:B-1----:R-:W-:-:S04]  /*0240*/  IMAD.MOV R3, RZ, RZ, -R5 ;  /* 0x000000ffff037224 */ /* 0x002fc800078e0a05 */
[----:B------:R-:W-:-:S04]  /*0250*/  IMAD R3, R3, R6, RZ ;  /* 0x0000000603037224 */ /* 0x000fc800078e02ff */
[----:B------:R-:W-:-:S06]  /*0260*/  IMAD.HI.U32 R5, R5, R3, R4 ;  /* 0x0000000305057227 */ /* 0x000fcc00078e0004 */
[----:B------:R-:W-:-:S04]  /*0270*/  IMAD.HI.U32 R3, R5, R7, RZ ;  /* 0x0000000705037227 */ /* 0x000fc800078e00ff */
[----:B------:R-:W-:-:S04]  /*0280*/  IMAD.HI.U32 R5, R5, 0x400, RZ ;  /* 0x0000040005057827 */ /* 0x000fc800078e00ff */
[----:B------:R-:W-:Y:S01]  /*0290*/  IMAD.MOV R3, RZ, RZ, -R3 ;  /* 0x000000ffff037224 */ /* 0x000fe200078e0a03 */
[----:B------:R-:W-:-:S03]  /*02a0*/  IADD3 R5, PT, PT, -R5, RZ, RZ ;  /* 0x000000ff05057210 */ /* 0x000fc60007ffe1ff */
[C---:B------:R-:W-:Y:S02]  /*02b0*/  IMAD R0, R6.reuse, R3, R7 ;  /* 0x0000000306007224 */ /* 0x040fe400078e0207 */
[----:B------:R-:W-:-:S03]  /*02c0*/  IMAD R23, R6, R5, 0x400 ;  /* 0x0000040006177424 */ /* 0x000fc600078e0205 */
[C---:B------:R-:W-:Y:S02]  /*02d0*/  ISETP.GT.U32.AND P1, PT, R6.reuse, R0, PT ;  /* 0x000000000600720c */ /* 0x040fe40003f24070 */
[----:B------:R-:W-:-:S11]  /*02e0*/  ISETP.GT.U32.AND P0, PT, R6, R23, PT ;  /* 0x000000170600720c */ /* 0x000fd60003f04070 */
[--C-:B------:R-:W-:Y:S01]  /*02f0*/  @!P1 IMAD.IADD R0, R0, 0x1, -R6.reuse ;  /* 0x0000000100009824 */ /* 0x100fe200078e0a06 */
[----:B------:R-:W-:Y:S01]  /*0300*/  ISETP.GE.AND P1, PT, R29, RZ, PT ;  /* 0x000000ff1d00720c */ /* 0x000fe20003f26270 */
[----:B------:R-:W-:-:S03]  /*0310*/  @!P0 IMAD.IADD R23, R23, 0x1, -R6 ;  /* 0x0000000117178824 */ /* 0x000fc600078e0a06 */
[C---:B------:R-:W-:Y:S02]  /*0320*/  ISETP.GT.U32.AND P2, PT, R6.reuse, R0, PT ;  /* 0x000000000600720c */ /* 0x040fe40003f44070 */
[----:B------:R-:W-:-:S11]  /*0330*/  ISETP.GT.U32.AND P0, PT, R6, R23, PT ;  /* 0x000000170600720c */ /* 0x000fd60003f04070 */
[----:B------:R-:W-:Y:S01]  /*0340*/  @!P2 IMAD.IADD R0, R0, 0x1, -R6 ;  /* 0x000000010000a824 */ /* 0x000fe200078e0a06 */
[----:B------:R-:W-:Y:S02]  /*0350*/  ISETP.NE.AND P2, PT, R26, RZ, PT ;  /* 0x000000ff1a00720c */ /* 0x000fe40003f45270 */
[----:B------:R-:W-:Y:S01]  /*0360*/  @!P0 IADD3 R23, PT, PT, R23, -R6, RZ ;  /* 0x8000000617178210 */ /* 0x000fe20007ffe0ff */
[----:B------:R-:W-:Y:S01]  /*0370*/  @!P1 IMAD.MOV R0, RZ, RZ, -R0 ;  /* 0x000000ffff009224 */ /* 0x000fe200078e0a00 */
[----:B------:R-:W-:Y:S02]  /*0380*/  ISETP.NE.AND P0, PT, R30, RZ, PT ;  /* 0x000000ff1e00720c */ /* 0x000fe40003f05270 */
[----:B------:R-:W-:Y:S02]  /*0390*/  LOP3.LUT R26, RZ, R26, RZ, 0x33, !PT ;  /* 0x0000001aff1a7212 */ /* 0x000fe400078e33ff */
[----:B------:R-:W-:Y:S02]  /*03a0*/  ISETP.EQ.AND P0, PT, R24, 0x1, !P0 ;  /* 0x000000011800780c */ /* 0x000fe40004702270 */
[----:B------:R-:W-:-:S02]  /*03b0*/  SEL R23, R26, R23, !P2 ;  /* 0x000000171a177207 */ /* 0x000fc40005000000 */
[----:B------:R-:W-:Y:S02]  /*03c0*/  P2R R31, PR, RZ, 0x1 ;  /* 0x00000001ff1f7803 */ /* 0x000fe40000000000 */
[----:B------:R-:W-:-:S07]  /*03d0*/  SEL R26, R26, R0, !P2 ;  /* 0x000000001a1a7207 */ /* 0x000fce0005000000 */
.L_x_75:
[----:B------:R-:W0:Y:S02]  /*03e0*/  LDC.64 R6, c[0x0][0x380] ;  /* 0x0000e000ff067b82 */ /* 0x000e240000000a00 */
[----:B0-----:R-:W-:-:S06]  /*03f0*/  IMAD.WIDE R6, R29, 0x4, R6 ;  /* 0x000000041d067825 */ /* 0x001fcc00078e0206 */
[----:B------:R-:W2:Y:S01]  /*0400*/  LDG.E.U8 R6, desc[UR36][R6.64+0x3] ;  /* 0x0000032406067981 */ /* 0x000ea2000c1e1100 */
[----:B------:R-:W-:Y:S01]  /*0410*/  UMOV UR4, 0xffffffff ;  /* 0xffffffff00047882 */ /* 0x000fe20000000000 */
[C---:B------:R-:W-:Y:S02]  /*0420*/  ISETP.NE.AND P0, PT, R30.reuse, 0x1f, PT ;  /* 0x0000001f1e00780c */ /* 0x040fe40003f05270 */
[----:B------:R-:W-:Y:S02]  /*0430*/  VIMNMX R5, PT, PT, R30, R26, PT ;  /* 0x0000001a1e057248 */ /* 0x000fe40003fe0100 */
[----:B--2---:R-:W-:-:S04]  /*0440*/  LOP3.LUT P1, RZ, R6, 0x7, RZ, 0xc0, !PT ;  /* 0x0000000706ff7812 */ /* 0x004fc8000782c0ff */
[----:B------:R-:W-:Y:S01]  /*0450*/  SEL R13, RZ, 0x80000001, P1 ;  /* 0x80000001ff0d7807 */ /* 0x000fe20000800000 */
[----:B------:R-:W-:Y:S08]  /*0460*/  BRA.DIV UR4, `(.L_x_21) ;  /* 0x0000002e04587947 */ /* 0x000ff0000b800000 */
[----:B------:R-:W0:Y:S01]  /*0470*/  SHFL.UP PT, R14, R13, 0x1, RZ ;  /* 0x042000000d0e7989 */ /* 0x000e2200000e00ff */
[----:B------:R-:W-:Y:S02]  /*0480*/  ISETP.GT.AND P1, PT, R5, RZ, PT ;  /* 0x000000ff0500720c */ /* 0x000fe40003f24270 */
[----:B0-----:R-:W-:-:S04]  /*0490*/  LOP3.LUT R14, R14, 0x7fffffff, RZ, 0xc0, !PT ;  /* 0x7fffffff0e0e7812 */ /* 0x001fc800078ec0ff */
[----:B------:R-:W-:Y:S02]  /*04a0*/  SEL R14, R14, RZ, P1 ;  /* 0x000000ff0e0e7207 */ /* 0x000fe40000800000 */
[----:B------:R-:W-:-:S03]  /*04b0*/  ISETP.GE.AND P1, PT, R5, 0x2, PT ;  /* 0x000000020500780c */ /* 0x000fc60003f26270 */
[----:B------:R-:W-:-:S05]  /*04c0*/  IMAD.IADD R0, R13, 0x1, R14 ;  /* 0x000000010d007824 */ /* 0x000fca00078e020e */
[----:B------:R-:W0:Y:S02]  /*04d0*/  SHFL.UP PT, R14, R0, 0x2, RZ ;  /* 0x04400000000e7989 */ /* 0x000e2400000e00ff */
[----:B0-----:R-:W-:-:S04]  /*04e0*/  LOP3.LUT R14, R14, 0x7fffffff, RZ, 0xc0, !PT ;  /* 0x7fffffff0e0e7812 */ /* 0x001fc800078ec0ff */
[----:B------:R-:W-:Y:S02]  /*04f0*/  SEL R3, R14, RZ, P1 ;  /* 0x000000ff0e037207 */ /* 0x000fe40000800000 */
[----:B------:R-:W-:Y:S02]  /*0500*/  ISETP.GE.AND P1, PT, R5, 0x4, PT ;  /* 0x000000040500780c */ /* 0x000fe40003f26270 */
[----:B------:R-:W-:-:S05]  /*0510*/  IADD3 R3, PT, PT, R0, R3, RZ ;  /* 0x0000000300037210 */ /* 0x000fca0007ffe0ff */
[----:B------:R-:W0:Y:S02]  /*0520*/  SHFL.UP PT, R14, R3, 0x4, RZ ;  /* 0x04800000030e7989 */ /* 0x000e2400000e00ff */
[----:B0-----:R-:W-:-:S04]  /*0530*/  LOP3.LUT R14, R14, 0x7fffffff, RZ, 0xc0, !PT ;  /* 0x7fffffff0e0e7812 */ /* 0x001fc800078ec0ff */
[----:B------:R-:W-:Y:S02]  /*0540*/  SEL R14, R14, RZ, P1 ;  /* 0x000000ff0e0e7207 */ /* 0x000fe40000800000 */
[----:B------:R-:W-:-:S03]  /*0550*/  ISETP.GE.AND P1, PT, R5, 0x8, PT ;  /* 0x000000080500780c */ /* 0x000fc60003f26270 */
[----:B------:R-:W-:-:S05]  /*0560*/  IMAD.IADD R4, R3, 0x1, R14 ;  /* 0x0000000103047824 */ /* 0x000fca00078e020e */
[----:B------:R-:W0:Y:S02]  /*0570*/  SHFL.UP PT, R14, R4, 0x8, RZ ;  /* 0x05000000040e7989 */ /* 0x000e2400000e00ff */
[----:B0-----:R-:W-:-:S04]  /*0580*/  LOP3.LUT R14, R14, 0x7fffffff, RZ, 0xc0, !PT ;  /* 0x7fffffff0e0e7812 */ /* 0x001fc800078ec0ff */
[----:B------:R-:W-:-:S05]  /*0590*/  SEL R27, R14, RZ, P1 ;  /* 0x000000ff0e1b7207 */ /* 0x000fca0000800000 */
[----:B------:R-:W-:-:S05]  /*05a0*/  IMAD.IADD R27, R4, 0x1, R27 ;  /* 0x00000001041b7824 */ /* 0x000fca00078e021b */
[----:B------:R0:W1:Y:S02]  /*05b0*/  SHFL.UP PT, R14, R27, 0x10, RZ ;  /* 0x060000001b0e7989 */ /* 0x00006400000e00ff */
.L_x_81:
[----:B------:R-:W2:Y:S01]  /*05c0*/  @!P0 S2R R4, SR_CgaCtaId ;  /* 0x0000000000048919 */ /* 0x000ea20000008800 */
[----:B------:R-:W-:Y:S01]  /*05d0*/  ISETP.GE.AND P1, PT, R5, 0x10, PT ;  /* 0x000000100500780c */ /* 0x000fe20003f26270 */
[----:B------:R-:W-:Y:S05]  /*05e0*/  WARPSYNC.ALL ;  /* 0x0000000000007948 */ /* 0x000fea0003800000 */
[----:B-1----:R-:W-:Y:S02]  /*05f0*/  LOP3.LUT R14, R14, 0x7fffffff, RZ, 0xc0, !PT ;  /* 0x7fffffff0e0e7812 */ /* 0x002fe400078ec0ff */
[----:B------:R-:W-:Y:S02]  /*0600*/  @!P0 MOV R3, 0x400 ;  /* 0x0000040000038802 */ /* 0x000fe40000000f00 */
[----:B------:R-:W-:-:S02]  /*0610*/  @!P0 SHF.R.U32.HI R0, RZ, 0x3, R17 ;  /* 0x00000003ff008819 */ /* 0x000fc40000011611 */
[----:B------:R-:W-:Y:S02]  /*0620*/  SEL R14, R14, RZ, P1 ;  /* 0x000000ff0e0e7207 */ /* 0x000fe40000800000 */
[----:B------:R-:W-:-:S03]  /*0630*/  @!P0 LOP3.LUT R0, R0, 0x7c, RZ, 0xc0, !PT ;  /* 0x0000007c00008812 */ /* 0x000fc600078ec0ff */
[----:B0-----:R-:W-:Y:S01]  /*0640*/  IMAD.IADD R27, R27, 0x1, R14 ;  /* 0x000000011b1b7824 */ /* 0x001fe200078e020e */
[----:B--2---:R-:W-:-:S04]  /*0650*/  @!P0 LEA R3, R4, R3, 0x18 ;  /* 0x0000000304038211 */ /* 0x004fc800078ec0ff */
[----:B------:R-:W-:-:S05]  /*0660*/  @!P0 IADD3 R0, PT, PT, R3, R0, RZ ;  /* 0x0000000003008210 */ /* 0x000fca0007ffe0ff */
[----:B------:R0:W-:Y:S01]  /*0670*/  @!P0 STS [R0+0x4], R27 ;  /* 0x0000041b00008388 */ /* 0x0001e20000000800 */
[----:B------:R-:W-:Y:S01]  /*0680*/  BAR.SYNC.DEFER_BLOCKING 0x0 ;  /* 0x0000000000007b1d */ /* 0x000fe20000010000 */
[----:B------:R-:W-:-:S13]  /*0690*/  ISETP.GT.U32.AND P0, PT, R17, 0x1f, PT ;  /* 0x0000001f1100780c */ /* 0x000fda0003f04070 */
[----:B0-----:R-:W-:Y:S05]  /*06a0*/  @P0 BRA `(.L_x_22) ;  /* 0x0000002400f40947 */ /* 0x001fea0003800000 */
[----:B------:R-:W-:Y:S01]  /*06b0*/  ISETP.NE.AND P2, PT, R31, RZ, PT ;  /* 0x000000ff1f00720c */ /* 0x000fe20003f45270 */
[----:B------:R-:W-:-:S12]  /*06c0*/  BSSY.RECONVERGENT B6, `(.L_x_23) ;  /* 0x00001d6000067945 */ /* 0x000fd80003800200 */
[----:B------:R-:W-:Y:S05]  /*06d0*/  @!P2 BRA `(.L_x_24) ;  /* 0x0000001c0050a947 */ /* 0x000fea0003800000 */
[----:B------:R-:W0:Y:S01]  /*06e0*/  LDCU UR4, c[0x0][0x2f8] ;  /* 0x00005f00ff0477ac */ /* 0x000e220008000800 */
[----:B------:R-:W-:Y:S01]  /*06f0*/  IMAD.MOV.U32 R16, RZ, RZ, 0x1 ;  /* 0x00000001ff107424 */ /* 0x000fe200078e00ff */
[----:B------:R-:W-:Y:S01]  /*0700*/  MOV R19, 0x38 ;  /* 0x0000003800137802 */ /* 0x000fe20000000f00 */
[----:B------:R-:W-:Y:S02]  /*0710*/  IMAD.MOV.U32 R6, RZ, RZ, R2 ;  /* 0x000000ffff067224 */ /* 0x000fe400078e0002 */
[----:B------:R-:W-:Y:S01]  /*0720*/  IMAD.MOV.U32 R7, RZ, RZ, R18 ;  /* 0x000000ffff077224 */ /* 0x000fe200078e0012 */
[----:B------:R1:W2:Y:S01]  /*0730*/  LDC.64 R8, c[0x4][R19] ;  /* 0x0100000013087b82 */ /* 0x0002a20000000a00 */
[----:B0-----:R-:W-:Y:S01]  /*0740*/  VIADD R22, R2, -UR4 ;  /* 0x8000000402167c36 */ /* 0x001fe20008000000 */
[----:B------:R-:W0:Y:S04]  /*0750*/  LDCU.64 UR4, c[0x4][0x20] ;  /* 0x01000400ff0477ac */ /* 0x000e280008000a00 */
[----:B------:R1:W-:Y:S01]  /*0760*/  STL.64 [R22], R16 ;  /* 0x0000001016007387 */ /* 0x0003e20000100a00 */
[----:B0-----:R-:W-:Y:S01]  /*0770*/  IMAD.U32 R4, RZ, RZ, UR4 ;  /* 0x00000004ff047e24 */ /* 0x001fe2000f8e00ff */
[----:B-1----:R-:W-:-:S07]  /*0780*/  MOV R5, UR5 ;  /* 0x0000000500057c02 */ /* 0x002fce0008000f00 */
[----:B------:R-:W-:-:S07]  /*0790*/  LEPC R20, `(.L_x_25) ;  /* 0x000000001014794e */ /* 0x000fce0000000000 */
[----:B--2---:R-:W-:Y:S05]  /*07a0*/  CALL.ABS.NOINC R8 ;  /* 0x0000000008007343 */ /* 0x004fea0003c00000 */
.L_x_25:
[----:B------:R-:W0:Y:S01]  /*07b0*/  S2UR UR5, SR_CgaCtaId ;  /* 0x00000000000579c3 */ /* 0x000e220000008800 */
[----:B------:R-:W-:Y:S01]  /*07c0*/  UMOV UR4, 0x400 ;  /* 0x0000040000047882 */ /* 0x000fe20000000000 */
[----:B------:R-:W-:Y:S02]  /*07d0*/  IMAD.MOV.U32 R8, RZ, RZ, RZ ;  /* 0x000000ffff087224 */ /* 0x000fe400078e00ff */
[----:B------:R-:W-:Y:S02]  /*07e0*/  IMAD.MOV.U32 R6, RZ, RZ, R2 ;  /* 0x000000ffff067224 */ /* 0x000fe400078e0002 */
[----:B------:R-:W-:Y:S02]  /*07f0*/  IMAD.MOV.U32 R7, RZ, RZ, R18 ;  /* 0x000000ffff077224 */ /* 0x000fe400078e0012 */
[----:B------:R1:W2:Y:S01]  /*0800*/  LDC.64 R10, c[0x4][R19] ;  /* 0x01000000130a7b82 */ /* 0x0002a20000000a00 */
[----:B0-----:R-:W-:-:S09]  /*0810*/  ULEA UR4, UR5, UR4, 0x18 ;  /* 0x0000000405047291 */ /* 0x001fd2000f8ec0ff */
[----:B------:R-:W0:Y:S02]  /*0820*/  LDS R9, [UR4] ;  /* 0x00000004ff097984 */ /* 0x000e240008000800 */
[----:B------:R-:W3:Y:S02]  /*0830*/  LDCU.64 UR4, c[0x4][0x28] ;  /* 0x01000500ff0477ac */ /* 0x000ee40008000a00 */
[----:B---3--:R-:W-:Y:S01]  /*0840*/  MOV R4, UR4 ;  /* 0x0000000400047c02 */ /* 0x008fe20008000f00 */
[----:B------:R-:W-:Y:S01]  /*0850*/  IMAD.U32 R5, RZ, RZ, UR5 ;  /* 0x00000005ff057e24 */ /* 0x000fe2000f8e00ff */
[----:B0-2---:R1:W-:Y:S06]  /*0860*/  STL.64 [R22], R8 ;  /* 0x0000000816007387 */ /* 0x0053ec0000100a00 */
[----:B------:R-:W-:-:S07]  /*0870*/  LEPC R20, `(.L_x_26) ;  /* 0x000000001014794e */ /* 0x000fce0000000000 */
[----:B-1----:R-:W-:Y:S05]  /*0880*/  CALL.ABS.NOINC R10 ;  /* 0x000000000a007343 */ /* 0x002fea0003c00000 */
.L_x_26:
[----:B------:R-:W0:Y:S01]  /*0890*/  S2UR UR5, SR_CgaCtaId ;  /* 0x00000000000579c3 */ /* 0x000e220000008800 */
[----:B------:R-:W-:Y:S01]  /*08a0*/  UMOV UR4, 0x400 ;  /* 0x0000040000047882 */ /* 0x000fe20000000000 */
[----:B------:R-:W-:Y:S02]  /*08b0*/  HFMA2 R8, -RZ, RZ, 0, 5.9604644775390625e-08 ;  /* 0x00000001ff087431 */ /* 0x000fe400000001ff */
[----:B------:R-:W-:Y:S01]  /*08c0*/  IMAD.MOV.U32 R6, RZ, RZ, R2 ;  /* 0x000000ffff067224 */ /* 0x000fe200078e0002 */
[----:B------:R-:W-:-:S03]  /*08d0*/  MOV R7, R18 ;  /* 0x0000001200077202 */ /* 0x000fc60000000f00 */
[----:B------:R1:W2:Y:S01]  /*08e0*/  LDC.64 R10, c[0x4][R19] ;  /* 0x01000000130a7b82 */ /* 0x0002a20000000a00 */
[----:B0-----:R-:W-:-:S09]  /*08f0*/  ULEA UR4, UR5, UR4, 0x18 ;  /* 0x0000000405047291 */ /* 0x001fd2000f8ec0ff */
[----:B------:R-:W0:Y:S02]  /*0900*/  LDS R9, [UR4+0x4] ;  /* 0x00000404ff097984 */ /* 0x000e240008000800 */
[----:B------:R-:W3:Y:S02]  /*0910*/  LDCU.64 UR4, c[0x4][0x28] ;  /* 0x01000500ff0477ac */ /* 0x000ee40008000a00 */
[----:B---3--:R-:W-:Y:S02]  /*0920*/  IMAD.U32 R4, RZ, RZ, UR4 ;  /* 0x00000004ff047e24 */ /* 0x008fe4000f8e00ff */
[----:B------:R-:W-:Y:S01]  /*0930*/  IMAD.U32 R5, RZ, RZ, UR5 ;  /* 0x00000005ff057e24 */ /* 0x000fe2000f8e00ff */
[----:B0-2---:R1:W-:Y:S06]  /*0940*/  STL.64 [R22], R8 ;  /* 0x0000000816007387 */ /* 0x0053ec0000100a00 */
[----:B------:R-:W-:-:S07]  /*0950*/  LEPC R20, `(.L_x_27) ;  /* 0x000000001014794e */ /* 0x000fce0000000000 */
[----:B-1----:R-:W-:Y:S05]  /*0960*/  CALL.ABS.NOINC R10 ;  /* 0x000000000a007343 */ /* 0x002fea0003c00000 */
.L_x_27:
[----:B------:R-:W0:Y:S01]  /*0970*/  S2UR UR5, SR_CgaCtaId ;  /* 0x00000000000579c3 */ /* 0x000e220000008800 */
[----:B------:R-:W-:Y:S01]  /*0980*/  UMOV UR4, 0x400 ;  /* 0x0000040000047882 */ /* 0x000fe20000000000 */
[----:B------:R-:W-:Y:S01]  /*0990*/  IMAD.MOV.U32 R8, RZ, RZ, 0x2 ;  /* 0x00000002ff087424 */ /* 0x000fe200078e00ff */
[----:B------:R-:W-:Y:S01]  /*09a0*/  MOV R6, R2 ;  /* 0x0000000200067202 */ /* 0x000fe20000000f00 */
[----:B------:R-:W-:-:S04]  /*09b0*/  IMAD.MOV.U32 R7, RZ, RZ, R18 ;  /* 0x000000ffff077224 */ /* 0x000fc800078e0012 */
        /* <DEDUP_REMOVED lines=9> */
.L_x_28:
[----:B------:R-:W0:Y:S01]  /*0a50*/  S2UR UR5, SR_CgaCtaId ;  /* 0x00000000000579c3 */ /* 0x000e220000008800 */
[----:B------:R-:W-:Y:S01]  /*0a60*/  UMOV UR4, 0x400 ;  /* 0x0000040000047882 */ /* 0x000fe20000000000 */
[----:B------:R-:W-:Y:S02]  /*0a70*/  IMAD.MOV.U32 R8, RZ, RZ, 0x3 ;  /* 0x00000003ff087424 */ /* 0x000fe400078e00ff */
[----:B------:R-:W-:Y:S02]  /*0a80*/  IMAD.MOV.U32 R6, RZ, RZ, R2 ;  /* 0x000000ffff067224 */ /* 0x000fe400078e0002 */
[----:B------:R-:W-:Y:S02]  /*0a90*/  IMAD.MOV.U32 R7, RZ, RZ, R18 ;  /* 0x000000ffff077224 */ /* 0x000fe400078e0012 */
[----:B------:R1:W2:Y:S01]  /*0aa0*/  LDC.64 R10, c[0x4][R19] ;  /* 0x01000000130a7b82 */ /* 0x0002a20000000a00 */
[----:B0-----:R-:W-:-:S09]  /*0ab0*/  ULEA UR4, UR5, UR4, 0x18 ;  /* 0x0000000405047291 */ /* 0x001fd2000f8ec0ff */
[----:B------:R-:W0:Y:S02]  /*0ac0*/  LDS R9, [UR4+0xc] ;  /* 0x00000c04ff097984 */ /* 0x000e240008000800 */
[----:B------:R-:W3:Y:S02]  /*0ad0*/  LDCU.64 UR4, c[0x4][0x28] ;  /* 0x01000500ff0477ac */ /* 0x000ee40008000a00 */
[----:B---3--:R-:W-:Y:S01]  /*0ae0*/  IMAD.U32 R4, RZ, RZ, UR4 ;  /* 0x00000004ff047e24 */ /* 0x008fe2000f8e00ff */
[----:B------:R-:W-:Y:S01]  /*0af0*/  MOV R5, UR5 ;  /* 0x0000000500057c02 */ /* 0x000fe20008000f00 */
[----:B0-2---:R1:W-:Y:S06]  /*0b00*/  STL.64 [R22], R8 ;  /* 0x0000000816007387 */ /* 0x0053ec0000100a00 */
[----:B------:R-:W-:-:S07]  /*0b10*/  LEPC R20, `(.L_x_29) ;  /* 0x000000001014794e */ /* 0x000fce0000000000 */
[----:B-1----:R-:W-:Y:S05]  /*0b20*/  CALL.ABS.NOINC R10 ;  /* 0x000000000a007343 */ /* 0x002fea0003c00000 */
.L_x_29:
        /* <DEDUP_REMOVED lines=9> */
[----:B---3--:R-:W-:Y:S01]  /*0bc0*/  MOV R4, UR4 ;  /* 0x0000000400047c02 */ /* 0x008fe20008000f00 */
[----:B------:R-:W-:Y:S01]  /*0bd0*/  IMAD.U32 R5, RZ, RZ, UR5 ;  /* 0x00000005ff057e24 */ /* 0x000fe2000f8e00ff */
[----:B0-2---:R1:W-:Y:S06]  /*0be0*/  STL.64 [R22], R8 ;  /* 0x0000000816007387 */ /* 0x0053ec0000100a00 */
[----:B------:R-:W-:-:S07]  /*0bf0*/  LEPC R20, `(.L_x_30) ;  /* 0x000000001014794e */ /* 0x000fce0000000000 */
[----:B-1----:R-:W-:Y:S05]  /*0c00*/  CALL.ABS.NOINC R10 ;  /* 0x000000000a007343 */ /* 0x002fea0003c00000 */
.L_x_30:
[----:B------:R-:W0:Y:S01]  /*0c10*/  S2UR UR5, SR_CgaCtaId ;  /* 0x00000000000579c3 */ /* 0x000e220000008800 */
[----:B------:R-:W-:Y:S01]  /*0c20*/  UMOV UR4, 0x400 ;  /* 0x0000040000047882 */ /* 0x000fe20000000000 */
[----:B------:R-:W-:Y:S02]  /*0c30*/  HFMA2 R8, -RZ, RZ, 0, 2.98023223876953125e-07 ;  /* 0x00000005ff087431 */ /* 0x000fe400000001ff */
        /* <DEDUP_REMOVED lines=11> */
.L_x_31:
        /* <DEDUP_REMOVED lines=14> */
.L_x_32:
        /* <DEDUP_REMOVED lines=14> */
.L_x_33:
        /* <DEDUP_REMOVED lines=14> */
.L_x_34:
[----:B------:R-:W0:Y:S01]  /*0f90*/  S2UR UR5, SR_CgaCtaId ;  /* 0x00000000000579c3 */ /* 0x000e220000008800 */
[----:B------:R-:W-:Y:S01]  /*0fa0*/  UMOV UR4, 0x400 ;  /* 0x0000040000047882 */ /* 0x000fe20000000000 */
[----:B------:R-:W-:Y:S02]  /*0fb0*/  HFMA2 R8, -RZ, RZ, 0, 5.36441802978515625e-07 ;  /* 0x00000009ff087431 */ /* 0x000fe400000001ff */
        /* <DEDUP_REMOVED lines=11> */
.L_x_35:
        /* <DEDUP_REMOVED lines=14> */
.L_x_36:
        /* <DEDUP_REMOVED lines=14> */
.L_x_37:
        /* <DEDUP_REMOVED lines=14> */
.L_x_38:
[----:B------:R-:W0:Y:S01]  /*1310*/  S2UR UR5, SR_CgaCtaId ;  /* 0x00000000000579c3 */ /* 0x000e220000008800 */
[----:B------:R-:W-:Y:S01]  /*1320*/  UMOV UR4, 0x400 ;  /* 0x0000040000047882 */ /* 0x000fe20000000000 */
[----:B------:R-:W-:Y:S02]  /*1330*/  HFMA2 R8, -RZ, RZ, 0, 7.74860382080078125e-07 ;  /* 0x0000000dff087431 */ /* 0x000fe400000001ff */
        /* <DEDUP_REMOVED lines=11> */
.L_x_39:
        /* <DEDUP_REMOVED lines=14> */
.L_x_40:
        /* <DEDUP_REMOVED lines=14> */
.L_x_41:
        /* <DEDUP_REMOVED lines=14> */
.L_x_42:
[----:B------:R-:W0:Y:S01]  /*1690*/  S2UR UR5, SR_CgaCtaId ;  /* 0x00000000000579c3 */ /* 0x000e220000008800 */
[----:B------:R-:W-:Y:S01]  /*16a0*/  UMOV UR4, 0x400 ;  /* 0x0000040000047882 */ /* 0x000fe20000000000 */
[----:B------:R-:W-:Y:S02]  /*16b0*/  HFMA2 R8, -RZ, RZ, 0, 1.013278961181640625e-06 ;  /* 0x00000011ff087431 */ /* 0x000fe400000001ff */
        /* <DEDUP_REMOVED lines=11> */
.L_x_43:
        /* <DEDUP_REMOVED lines=14> */
.L_x_44:
        /* <DEDUP_REMOVED lines=14> */
.L_x_45:
        /* <DEDUP_REMOVED lines=14> */
.L_x_46:
[----:B------:R-:W0:Y:S01]  /*1a10*/  S2UR UR5, SR_CgaCtaId ;  /* 0x00000000000579c3 */ /* 0x000e220000008800 */
[----:B------:R-:W-:Y:S01]  /*1a20*/  UMOV UR4, 0x400 ;  /* 0x0000040000047882 */ /* 0x000fe20000000000 */
[----:B------:R-:W-:Y:S02]  /*1a30*/  HFMA2 R8, -RZ, RZ, 0, 1.251697540283203125e-06 ;  /* 0x00000015ff087431 */ /* 0x000fe400000001ff */
        /* <DEDUP_REMOVED lines=11> */
.L_x_47:
        /* <DEDUP_REMOVED lines=14> */
.L_x_48:
        /* <DEDUP_REMOVED lines=14> */
.L_x_49:
        /* <DEDUP_REMOVED lines=14> */
.L_x_50:
[----:B------:R-:W0:Y:S01]  /*1d90*/  S2UR UR5, SR_CgaCtaId ;  /* 0x00000000000579c3 */ /* 0x000e220000008800 */
[----:B------:R-:W-:Y:S01]  /*1da0*/  UMOV UR4, 0x400 ;  /* 0x0000040000047882 */ /* 0x000fe20000000000 */
[----:B------:R-:W-:Y:S02]  /*1db0*/  HFMA2 R8, -RZ, RZ, 0, 1.490116119384765625e-06 ;  /* 0x00000019ff087431 */ /* 0x000fe400000001ff */
        /* <DEDUP_REMOVED lines=11> */
.L_x_51:
        /* <DEDUP_REMOVED lines=14> */
.L_x_52:
        /* <DEDUP_REMOVED lines=14> */
.L_x_53:
        /* <DEDUP_REMOVED lines=14> */
.L_x_54:
[----:B------:R-:W0:Y:S01]  /*2110*/  S2UR UR5, SR_CgaCtaId ;  /* 0x00000000000579c3 */ /* 0x000e220000008800 */
[----:B------:R-:W-:Y:S01]  /*2120*/  UMOV UR4, 0x400 ;  /* 0x0000040000047882 */ /* 0x000fe20000000000 */
[----:B------:R-:W-:Y:S02]  /*2130*/  HFMA2 R8, -RZ, RZ, 0, 1.728534698486328125e-06 ;  /* 0x0000001dff087431 */ /* 0x000fe400000001ff */
        /* <DEDUP_REMOVED lines=11> */
.L_x_55:
        /* <DEDUP_REMOVED lines=14> */
.L_x_56:
        /* <DEDUP_REMOVED lines=14> */
.L_x_57:
[----:B------:R0:W1:Y:S01]  /*23b0*/  LDC.64 R8, c[0x4][R19] ;  /* 0x0100000013087b82 */ /* 0x0000620000000a00 */
[----:B------:R-:W2:Y:S01]  /*23c0*/  LDCU.64 UR4, c[0x4][0x30] ;  /* 0x01000600ff0477ac */ /* 0x000ea20008000a00 */
[----:B------:R-:W-:Y:S01]  /*23d0*/  CS2R R6, SRZ ;  /* 0x0000000000067805 */ /* 0x000fe2000001ff00 */
[----:B--2---:R-:W-:Y:S01]  /*23e0*/  IMAD.U32 R4, RZ, RZ, UR4 ;  /* 0x00000004ff047e24 */ /* 0x004fe2000f8e00ff */
[----:B0-----:R-:W-:-:S07]  /*23f0*/  MOV R5, UR5 ;  /* 0x0000000500057c02 */ /* 0x001fce0008000f00 */
[----:B------:R-:W-:-:S07]  /*2400*/  LEPC R20, `(.L_x_24) ;  /* 0x000000001014794e */ /* 0x000fce0000000000 */
[----:B-1----:R-:W-:Y:S05]  /*2410*/  CALL.ABS.NOINC R8 ;  /* 0x0000000008007343 */ /* 0x002fea0003c00000 */
.L_x_24:
[----:B------:R-:W-:Y:S05]  /*2420*/  BSYNC.RECONVERGENT B6 ;  /* 0x0000000000067941 */ /* 0x000fea0003800200 */
.L_x_23:
[----:B------:R-:W0:Y:S01]  /*2430*/  S2UR UR5, SR_CgaCtaId ;  /* 0x00000000000579c3 */ /* 0x000e220000008800 */
[----:B------:R-:W-:Y:S01]  /*2440*/  UMOV UR4, 0x400 ;  /* 0x0000040000047882 */ /* 0x000fe20000000000 */
[----:B------:R-:W-:Y:S01]  /*2450*/  ISETP.NE.AND P1, PT, R30, RZ, PT ;  /* 0x000000ff1e00720c */ /* 0x000fe20003f25270 */
[----:B------:R-:W-:Y:S01]  /*2460*/  IMAD R3, R17, 0x20, R28 ;  /* 0x0000002011037824 */ /* 0x000fe200078e021c */
[----:B0-----:R-:W-:-:S06]  /*2470*/  ULEA UR4, UR5, UR4, 0x18 ;  /* 0x0000000405047291 */ /* 0x001fcc000f8ec0ff */
[----:B------:R-:W-:Y:S01]  /*2480*/  LEA R0, R30, UR4, 0x2 ;  /* 0x000000041e007c11 */ /* 0x000fe2000f8e10ff */
[----:B------:R-:W-:-:S04]  /*2490*/  UMOV UR4, 0xffffffff ;  /* 0xffffffff00047882 */ /* 0x000fc80000000000 */
[----:B------:R0:W1:Y:S01]  /*24a0*/  LDS R13, [R0] ;  /* 0x00000000000d7984 */ /* 0x0000620000000800 */
[----:B------:R-:W-:Y:S05]  /*24b0*/  BRA.DIV UR4, `(.L_x_58) ;  /* 0x0000000e04f07947 */ /* 0x000fea000b800000 */
[----:B-1----:R1:W2:Y:S02]  /*24c0*/  SHFL.UP PT, R14, R13, 0x1, RZ ;  /* 0x042000000d0e7989 */ /* 0x0022a400000e00ff */
.L_x_83:
[----:B------:R-:W3:Y:S01]  /*24d0*/  LDC R6, c[0x0][0x394] ;  /* 0x0000e500ff067b82 */ /* 0x000ee20000000800 */
[----:B------:R-:W-:Y:S01]  /*24e0*/  BSSY.RECONVERGENT B0, `(.L_x_59) ;  /* 0x000001b000007945 */ /* 0x000fe20003800200 */
[----:B------:R-:W-:-:S03]  /*24f0*/  ISETP.GE.U32.AND P0, PT, R30, 0x2, PT ;  /* 0x000000021e00780c */ /* 0x000fc60003f06070 */
[----:B------:R-:W-:Y:S10]  /*2500*/  @!P1 BRA `(.L_x_60) ;  /* 0x0000000000609947 */ /* 0x000ff40003800000 */
[----:B---3--:R-:W-:Y:S02]  /*2510*/  IABS R7, R6 ;  /* 0x0000000600077213 */ /* 0x008fe40000000000 */
[----:B------:R-:W-:Y:S02]  /*2520*/  IABS R8, R3 ;  /* 0x0000000300087213 */ /* 0x000fe40000000000 */
[----:B------:R-:W3:Y:S01]  /*2530*/  I2F.RP R9, R7 ;  /* 0x0000000700097306 */ /* 0x000ee20000209400 */
[----:B------:R-:W-:Y:S02]  /*2540*/  ISETP.GE.AND P2, PT, R3, RZ, PT ;  /* 0x000000ff0300720c */ /* 0x000fe40003f46270 */
[----:B------:R-:W-:-:S05]  /*2550*/  ISETP.NE.AND P3, PT, R6, RZ, PT ;  /* 0x000000ff0600720c */ /* 0x000fca0003f65270 */
[----:B---3--:R-:W3:Y:S02]  /*2560*/  MUFU.RCP R9, R9 ;  /* 0x0000000900097308 */ /* 0x008ee40000001000 */
[----:B---3--:R-:W-:-:S06]  /*2570*/  VIADD R5, R9, 0xffffffe ;  /* 0x0ffffffe09057836 */ /* 0x008fcc0000000000 */
[----:B------:R-:W3:Y:S02]  /*2580*/  F2I.FTZ.U32.TRUNC.NTZ R5, R5 ;  /* 0x0000000500057305 */ /* 0x000ee4000021f000 */
[----:B---3--:R-:W-:-:S04]  /*2590*/  IMAD.MOV R4, RZ, RZ, -R5 ;  /* 0x000000ffff047224 */ /* 0x008fc800078e0a05 */
[----:B------:R-:W-:Y:S02]  /*25a0*/  IMAD R11, R4, R7, RZ ;  /* 0x00000007040b7224 */ /* 0x000fe400078e02ff */
[----:B------:R-:W-:-:S05]  /*25b0*/  HFMA2 R4, -RZ, RZ, 0, 0 ;  /* 0x00000000ff047431 */ /* 0x000fca00000001ff */
        /* <DEDUP_REMOVED lines=10> */
[----:B------:R-:W-:-:S13]  /*2660*/  ISETP.GE.AND P1, PT, R4, 0x20, PT ;  /* 0x000000200400780c */ /* 0x000fda0003f26270 */
[----:B--2---:R-:W-:-:S05]  /*2670*/  @P1 LOP3.LUT R14, R14, 0x7fffffff, RZ, 0xc0, !PT ;  /* 0x7fffffff0e0e1812 */ /* 0x004fca00078ec0ff */
[----:B-1----:R-:W-:-:S07]  /*2680*/  @P1 IMAD.IADD R13, R13, 0x1, R14 ;  /* 0x000000010d0d1824 */ /* 0x002fce00078e020e */
.L_x_60:
[----:B------:R-:W-:Y:S05]  /*2690*/  BSYNC.RECONVERGENT B0 ;  /* 0x0000000000007941 */ /* 0x000fea0003800200 */
.L_x_59:
[----:B------:R-:W-:-:S03]  /*26a0*/  UMOV UR4, 0xffffffff ;  /* 0xffffffff00047882 */ /* 0x000fc60000000000 */
[----:B------:R-:W-:Y:S05]  /*26b0*/  BRA.DIV UR4, `(.L_x_61) ;  /* 0x0000000e048c7947 */ /* 0x000fea000b800000 */
[----:B--2---:R2:W4:Y:S02]  /*26c0*/  SHFL.UP PT, R14, R13, 0x2, RZ ;  /* 0x044000000d0e7989 */ /* 0x00452400000e00ff */
.L_x_86:
[----:B------:R-:W-:Y:S01]  /*26d0*/  BSSY.RECONVERGENT B0, `(.L_x_62) ;  /* 0x000001b000007945 */ /* 0x000fe20003800200 */
[----:B------:R-:W-:-:S03]  /*26e0*/  ISETP.GE.U32.AND P1, PT, R30, 0x4, PT ;  /* 0x000000041e00780c */ /* 0x000fc60003f26070 */
[----:B------:R-:W-:Y:S10]  /*26f0*/  @!P0 BRA `(.L_x_63) ;  /* 0x0000000000608947 */ /* 0x000ff40003800000 */
[----:B---3--:R-:W-:Y:S02]  /*2700*/  IABS R7, R6 ;  /* 0x0000000600077213 */ /* 0x008fe40000000000 */
[----:B------:R-:W-:Y:S02]  /*2710*/  ISETP.GE.AND P2, PT, R3, RZ, PT ;  /* 0x000000ff0300720c */ /* 0x000fe40003f46270 */
[----:B------:R-:W3:Y:S01]  /*2720*/  I2F.RP R8, R7 ;  /* 0x0000000700087306 */ /* 0x000ee20000209400 */
[----:B------:R-:W-:-:S07]  /*2730*/  ISETP.NE.AND P3, PT, R6, RZ, PT ;  /* 0x000000ff0600720c */ /* 0x000fce0003f65270 */
[----:B---3--:R-:W3:Y:S02]  /*2740*/  MUFU.RCP R8, R8 ;  /* 0x0000000800087308 */ /* 0x008ee40000001000 */
[----:B---3--:R-:W-:-:S06]  /*2750*/  VIADD R4, R8, 0xffffffe ;  /* 0x0ffffffe08047836 */ /* 0x008fcc0000000000 */
[----:B------:R3:W5:Y:S02]  /*2760*/  F2I.FTZ.U32.TRUNC.NTZ R5, R4 ;  /* 0x0000000400057305 */ /* 0x000764000021f000 */
[----:B---3--:R-:W-:Y:S02]  /*2770*/  HFMA2 R4, -RZ, RZ, 0, 0 ;  /* 0x00000000ff047431 */ /* 0x008fe400000001ff */
[----:B-----5:R-:W-:-:S04]  /*2780*/  IMAD.MOV R10, RZ, RZ, -R5 ;  /* 0x000000ffff0a7224 */ /* 0x020fc800078e0a05 */
        /* <DEDUP_REMOVED lines=13> */
[----:B----4-:R-:W-:-:S05]  /*2860*/  @P0 LOP3.LUT R14, R14, 0x7fffffff, RZ, 0xc0, !PT ;  /* 0x7fffffff0e0e0812 */ /* 0x010fca00078ec0ff */
[----:B-12---:R-:W-:-:S07]  /*2870*/  @P0 IMAD.IADD R13, R13, 0x1, R14 ;  /* 0x000000010d0d0824 */ /* 0x006fce00078e020e */
.L_x_63:
[----:B------:R-:W-:Y:S05]  /*2880*/  BSYNC.RECONVERGENT B0 ;  /* 0x0000000000007941 */ /* 0x000fea0003800200 */
.L_x_62:
[----:B------:R-:W-:-:S03]  /*2890*/  UMOV UR4, 0xffffffff ;  /* 0xffffffff00047882 */ /* 0x000fc60000000000 */
[----:B------:R-:W-:Y:S05]  /*28a0*/  BRA.DIV UR4, `(.L_x_64) ;  /* 0x0000000e04347947 */ /* 0x000fea000b800000 */
[----:B----4-:R4:W0:Y:S02]  /*28b0*/  SHFL.UP PT, R14, R13, 0x4, RZ ;  /* 0x048000000d0e7989 */ /* 0x01082400000e00ff */
.L_x_89:
        /* <DEDUP_REMOVED lines=25> */
[----:B0-----:R-:W-:-:S05]  /*2a50*/  @P1 LOP3.LUT R14, R14, 0x7fffffff, RZ, 0xc0, !PT ;  /* 0x7fffffff0e0e1812 */ /* 0x001fca00078ec0ff */
[----:B-12-4-:R-:W-:-:S07]  /*2a60*/  @P1 IMAD.IADD R13, R13, 0x1, R14 ;  /* 0x000000010d0d1824 */ /* 0x016fce00078e020e */
.L_x_66:
[----:B------:R-:W-:Y:S05]  /*2a70*/  BSYNC.RECONVERGENT B0 ;  /* 0x0000000000007941 */ /* 0x000fea0003800200 */
.L_x_65:
[----:B------:R-:W-:-:S03]  /*2a80*/  UMOV UR4, 0xffffffff ;  /* 0xffffffff00047882 */ /* 0x000fc60000000000 */
[----:B------:R-:W-:Y:S05]  /*2a90*/  BRA.DIV UR4, `(.L_x_67) ;  /* 0x0000000a04dc7947 */ /* 0x000fea000b800000 */
[----:B0-----:R0:W0:Y:S02]  /*2aa0*/  SHFL.UP PT, R14, R13, 0x8, RZ ;  /* 0x050000000d0e7989 */ /* 0x00102400000e00ff */
.L_x_92:
        /* <DEDUP_REMOVED lines=27> */
.L_x_69:
[----:B------:R-:W-:Y:S05]  /*2c60*/  BSYNC.RECONVERGENT B0 ;  /* 0x0000000000007941 */ /* 0x000fea0003800200 */
.L_x_68:
[----:B------:R-:W-:-:S03]  /*2c70*/  UMOV UR4, 0xffffffff ;  /* 0xffffffff00047882 */ /* 0x000fc60000000000 */
[----:B------:R-:W-:Y:S05]  /*2c80*/  BRA.DIV UR4, `(.L_x_70) ;  /* 0x0000000a04847947 */ /* 0x000fea000b800000 */
[----:B0-----:R0:W0:Y:S02]  /*2c90*/  SHFL.UP PT, R14, R13, 0x10, RZ ;  /* 0x060000000d0e7989 */ /* 0x00102400000e00ff */
.L_x_95:
[----:B------:R-:W-:Y:S04]  /*2ca0*/  BSSY.RECONVERGENT B0, `(.L_x_71) ;  /* 0x000001b000007945 */ /* 0x000fe80003800200 */
[----:B------:R-:W-:Y:S05]  /*2cb0*/  @!P1 BRA `(.L_x_72) ;  /* 0x0000000000649947 */ /* 0x000fea0003800000 */
        /* <DEDUP_REMOVED lines=19> */
[----:B------:R-:W-:-:S05]  /*2df0*/  MOV R3, R10 ;  /* 0x0000000a00037202 */ /* 0x000fca0000000f00 */
[----:B------:R-:W-:Y:S01]  /*2e00*/  @!P1 IMAD.MOV R3, RZ, RZ, -R3 ;  /* 0x000000ffff039224 */ /* 0x000fe200078e0a03 */
[----:B------:R-:W-:-:S04]  /*2e10*/  @!P2 LOP3.LUT R3, RZ, R6, RZ, 0x33, !PT ;  /* 0x00000006ff03a212 */ /* 0x000fc800078e33ff */
[----:B------:R-:W-:-:S13]  /*2e20*/  ISETP.GE.AND P0, PT, R3, 0x200, PT ;  /* 0x000002000300780c */ /* 0x000fda0003f06270 */
[----:B0-----:R-:W-:-:S05]  /*2e30*/  @P0 LOP3.LUT R14, R14, 0x7fffffff, RZ, 0xc0, !PT ;  /* 0x7fffffff0e0e0812 */ /* 0x001fca00078ec0ff */
[----:B-12-4-:R-:W-:-:S07]  /*2e40*/  @P0 IMAD.IADD R13, R13, 0x1, R14 ;  /* 0x000000010d0d0824 */ /* 0x016fce00078e020e */
.L_x_72:
[----:B------:R-:W-:Y:S05]  /*2e50*/  BSYNC.RECONVERGENT B0 ;  /* 0x0000000000007941 */ /* 0x000fea0003800200 */
.L_x_71:
[----:B012-4-:R-:W-:-:S05]  /*2e60*/  LOP3.LUT R13, R13, 0x7fffffff, RZ, 0xc0, !PT ;  /* 0x7fffffff0d0d7812 */ /* 0x017fca00078ec0ff */
[----:B------:R0:W-:Y:S02]  /*2e70*/  STS [R0], R13 ;  /* 0x0000000d00007388 */ /* 0x0001e40000000800 */
.L_x_22:
[----:B------:R-:W-:Y:S01]  /*2e80*/  ISETP.GE.AND P0, PT, R30, R26, PT ;  /* 0x0000001a1e00720c */ /* 0x000fe20003f06270 */
[----:B------:R-:W-:Y:S05]  /*2e90*/  WARPSYNC.ALL ;  /* 0x0000000000007948 */ /* 0x000fea0003800000 */
[----:B------:R-:W-:Y:S06]  /*2ea0*/  BAR.SYNC.DEFER_BLOCKING 0x0 ;  /* 0x0000000000007b1d */ /* 0x000fec0000010000 */
[----:B------:R-:W-:Y:S04]  /*2eb0*/  BSSY.RECONVERGENT B0, `(.L_x_73) ;  /* 0x000000a000007945 */ /* 0x000fe80003800200 */
[----:B------:R-:W-:Y:S05]  /*2ec0*/  @P0 BRA `(.L_x_74) ;  /* 0x0000000000200947 */ /* 0x000fea0003800000 */
[----:B------:R-:W1:Y:S01]  /*2ed0*/  S2UR UR5, SR_CgaCtaId ;  /* 0x00000000000579c3 */ /* 0x000e620000008800 */
[----:B------:R-:W-:Y:S01]  /*2ee0*/  UMOV UR4, 0x400 ;  /* 0x0000040000047882 */ /* 0x000fe20000000000 */
[----:B0-----:R-:W-:-:S04]  /*2ef0*/  SHF.R.U32.HI R0, RZ, 0x3, R17 ;  /* 0x00000003ff007819 */ /* 0x001fc80000011611 */
[----:B------:R-:W-:Y:S01]  /*2f00*/  LOP3.LUT R3, R0, 0x7c, RZ, 0xc0, !PT ;  /* 0x0000007c00037812 */ /* 0x000fe200078ec0ff */
[----:B-1----:R-:W-:-:S09]  /*2f10*/  ULEA UR4, UR5, UR4, 0x18 ;  /* 0x0000000405047291 */ /* 0x002fd2000f8ec0ff */
[----:B------:R-:W0:Y:S02]  /*2f20*/  LDS R0, [R3+UR4] ;  /* 0x0000000403007984 */ /* 0x000e240008000800 */
[----:B0-----:R-:W-:-:S05]  /*2f30*/  LOP3.LUT R0, R0, 0x7fffffff, RZ, 0xc0, !PT ;  /* 0x7fffffff00007812 */ /* 0x001fca00078ec0ff */
[----:B------:R-:W-:-:S07]  /*2f40*/  IMAD.IADD R27, R27, 0x1, R0 ;  /* 0x000000011b1b7824 */ /* 0x000fce00078e0200 */
.L_x_74:
[----:B------:R-:W-:Y:S05]  /*2f50*/  BSYNC.RECONVERGENT B0 ;  /* 0x0000000000007941 */ /* 0x000fea0003800200 */
.L_x_73:
[----:B------:R-:W1:Y:S01]  /*2f60*/  S2UR UR5, SR_CgaCtaId ;  /* 0x00000000000579c3 */ /* 0x000e620000008800 */
[----:B------:R-:W-:Y:S01]  /*2f70*/  UMOV UR4, 0x400 ;  /* 0x0000040000047882 */ /* 0x000fe20000000000 */
[----:B0-----:R-:W-:Y:S01]  /*2f80*/  IMAD R0, R24, UR38, R17 ;  /* 0x0000002618007c24 */ /* 0x001fe2000f8e0211 */
[----:B------:R-:W-:Y:S01]  /*2f90*/  ISETP.GE.AND P0, PT, R17, R26, PT ;  /* 0x0000001a1100720c */ /* 0x000fe20003f06270 */
[----:B------:R-:W-:Y:S02]  /*2fa0*/  VIADD R25, R25, 0x1 ;  /* 0x0000000119197836 */ /* 0x000fe40000000000 */
[----:B------:R-:W-:Y:S01]  /*2fb0*/  IMAD.IADD R26, R23, 0x1, R26 ;  /* 0x00000001171a7824 */ /* 0x000fe200078e021a */
[----:B------:R-:W-:Y:S01]  /*2fc0*/  LOP3.LUT R0, R0, 0x3ff, RZ, 0xc0, !PT ;  /* 0x000003ff00007812 */ /* 0x000fe200078ec0ff */
[----:B---3--:R-:W0:Y:S01]  /*2fd0*/  LDC.64 R6, c[0x0][0x388] ;  /* 0x0000e200ff067b82 */ /* 0x008e220000000a00 */
[----:B------:R-:W-:Y:S02]  /*2fe0*/  VIADD R28, R28, 0x400 ;  /* 0x000004001c1c7836 */ /* 0x000fe40000000000 */
[----:B------:R-:W-:-:S05]  /*2ff0*/  ISETP.NE.AND P1, PT, R0, 0x3ff, PT ;  /* 0x000003ff0000780c */ /* 0x000fca0003f25270 */
[----:B------:R-:W2:Y:S01]  /*3000*/  LDC.64 R4, c[0x0][0x390] ;  /* 0x0000e400ff047b82 */ /* 0x000ea20000000a00 */
[----:B-1----:R-:W-:Y:S01]  /*3010*/  ULEA UR4, UR5, UR4, 0x18 ;  /* 0x0000000405047291 */ /* 0x002fe2000f8ec0ff */
[----:B0-----:R-:W-:-:S08]  /*3020*/  IMAD.WIDE R6, R29, 0x4, R6 ;  /* 0x000000041d067825 */ /* 0x001fd000078e0206 */
[----:B------:R-:W0:Y:S01]  /*3030*/  LDS R3, [UR4+0x84] ;  /* 0x00008404ff037984 */ /* 0x000e220008000800 */
[----:B------:R-:W-:-:S05]  /*3040*/  VIADD R29, R29, 0x400 ;  /* 0x000004001d1d7836 */ /* 0x000fca0000000000 */
[----:B--2---:R-:W-:Y:S02]  /*3050*/  ISETP.LT.AND P2, PT, R29, R4, PT ;  /* 0x000000041d00720c */ /* 0x004fe40003f41270 */
[----:B0-----:R-:W-:-:S04]  /*3060*/  LOP3.LUT R3, R3, 0x7fffffff, RZ, 0xc0, !PT ;  /* 0x7fffffff03037812 */ /* 0x001fc800078ec0ff */
[----:B------:R-:W-:Y:S02]  /*3070*/  SEL R0, R3, RZ, !P0 ;  /* 0x000000ff03007207 */ /* 0x000fe40004000000 */
[----:B------:R-:W-:Y:S02]  /*3080*/  ISETP.GE.AND P0, PT, R26, R5, PT ;  /* 0x000000051a00720c */ /* 0x000fe40003f06270 */
[----:B------:R-:W-:Y:S02]  /*3090*/  IADD3 R27, PT, PT, R0, R27, RZ ;  /* 0x0000001b001b7210 */ /* 0x000fe40007ffe0ff */
[----:B------:R-:W-:Y:S02]  /*30a0*/  SEL R5, R5, RZ, P0 ;  /* 0x000000ff05057207 */ /* 0x000fe40000000000 */
[----:B------:R-:W-:Y:S01]  /*30b0*/  @!P1 LOP3.LUT R0, R27, 0x7fffffff, RZ, 0xc0, !PT ;  /* 0x7fffffff1b009812 */ /* 0x000fe200078ec0ff */
[----:B------:R0:W-:Y:S01]  /*30c0*/  STG.E desc[UR36][R6.64], R27 ;  /* 0x0000001b06007986 */ /* 0x0001e2000c101924 */
[----:B------:R-:W-:Y:S01]  /*30d0*/  IADD3 R26, PT, PT, R26, -R5, RZ ;  /* 0x800000051a1a7210 */ /* 0x000fe20007ffe0ff */
[----:B------:R-:W-:Y:S06]  /*30e0*/  BAR.SYNC.DEFER_BLOCKING 0x0 ;  /* 0x0000000000007b1d */ /* 0x000fec0000010000 */
[----:B------:R0:W-:Y:S01]  /*30f0*/  @!P1 STS [UR4+0x84], R0 ;  /* 0x00008400ff009988 */ /* 0x0001e20008000804 */
[----:B------:R-:W-:-:S13]  /*3100*/  ISETP.GE.AND P1, PT, R25, UR39, PT ;  /* 0x0000002719007c0c */ /* 0x000fda000bf26270 */
[----:B0-----:R-:W-:Y:S05]  /*3110*/  @!P1 BRA P2, `(.L_x_75) ;  /* 0xffffffd000b09947 */ /* 0x001fea000103ffff */
.L_x_20:
[----:B------:R-:W-:-:S04]  /*3120*/  LOP3.LUT R29, R29, 0x3ff, RZ, 0xc0, !PT ;  /* 0x000003ff1d1d7812 */ /* 0x000fc800078ec0ff */
[----:B------:R-:W-:-:S13]  /*3130*/  ISETP.NE.AND P0, PT, R29, 0x3ff, PT ;  /* 0x000003ff1d00780c */ /* 0x000fda0003f05270 */
[----:B------:R-:W-:Y:S05]  /*3140*/  @P0 EXIT ;  /* 0x000000000000094d */ /* 0x000fea0003800000 */
[----:B------:R-:W0:Y:S01]  /*3150*/  S2UR UR5, SR_CgaCtaId ;  /* 0x00000000000579c3 */ /* 0x000e220000008800 */
[----:B------:R-:W-:-:S07]  /*3160*/  UMOV UR4, 0x400 ;  /* 0x0000040000047882 */ /* 0x000fce0000000000 */
[----:B------:R-:W1:Y:S01]  /*3170*/  LDC.64 R2, c[0x4][0x10] ;  /* 0x01000400ff027b82 */ /* 0x000e620000000a00 */
[----:B0-----:R-:W-:Y:S01]  /*3180*/  ULEA UR4, UR5, UR4, 0x18 ;  /* 0x0000000405047291 */ /* 0x001fe2000f8ec0ff */
[----:B-1----:R-:W-:-:S08]  /*3190*/  IMAD.WIDE.U32 R24, R24, 0x4, R2 ;  /* 0x0000000418187825 */ /* 0x002fd000078e0002 */
[----:B------:R-:W0:Y:S04]  /*31a0*/  LDS R5, [UR4+0x84] ;  /* 0x00008404ff057984 */ /* 0x000e280008000800 */
[----:B0-----:R-:W-:Y:S01]  /*31b0*/  STG.E desc[UR36][R24.64], R5 ;  /* 0x0000000518007986 */ /* 0x001fe2000c101924 */
[----:B------:R-:W-:Y:S05]  /*31c0*/  EXIT ;  /* 0x000000000000794d */ /* 0x000fea0003800000 */
.L_x_21:
[----:B------:R-:W-:Y:S02]  /*31d0*/  HFMA2 R11, -RZ, RZ, 0, 0 ;  /* 0x00000000ff0b7431 */ /* 0x000fe400000001ff */
[----:B------:R-:W-:Y:S01]  /*31e0*/  IMAD.MOV.U32 R12, RZ, RZ, 0x1 ;  /* 0x00000001ff0c7424 */ /* 0x000fe200078e00ff */
[----:B------:R-:W-:Y:S01]  /*31f0*/  ISETP.GT.AND P1, PT, R5, RZ, PT ;  /* 0x000000ff0500720c */ /* 0x000fe20003f24270 */
[----:B------:R-:W-:-:S12]  /*3200*/  IMAD.MOV.U32 R15, RZ, RZ, -0x1 ;  /* 0xffffffffff0f7424 */ /* 0x000fd800078e00ff */
[----:B------:R-:W-:Y:S05]  /*3210*/  WARPSYNC.COLLECTIVE R15, `(.L_x_76) ;  /* 0x000000000f087348 */ /* 0x000fea0003c00000 */
[----:B------:R0:W1:Y:S02]  /*3220*/  SHFL.UP P6, R14, R13, R12, R11 ;  /* 0x0400000c0d0e7389 */ /* 0x00006400000c000b */
[----:B01----:R-:W-:Y:S05]  /*3230*/  ENDCOLLECTIVE ;  /* 0x000000000000791b */ /* 0x003fea0003800000 */
.L_x_76:
[----:B------:R-:W-:Y:S01]  /*3240*/  IMAD.MOV.U32 R12, RZ, RZ, 0x2 ;  /* 0x00000002ff0c7424 */ /* 0x000fe200078e00ff */
[----:B------:R-:W-:-:S04]  /*3250*/  LOP3.LUT R14, R14, 0x7fffffff, RZ, 0xc0, !PT ;  /* 0x7fffffff0e0e7812 */ /* 0x000fc800078ec0ff */
[----:B------:R-:W-:Y:S02]  /*3260*/  SEL R14, R14, RZ, P1 ;  /* 0x000000ff0e0e7207 */ /* 0x000fe40000800000 */
[----:B------:R-:W-:-:S03]  /*3270*/  ISETP.GE.AND P1, PT, R5, 0x2, PT ;  /* 0x000000020500780c */ /* 0x000fc60003f26270 */
[----:B------:R-:W-:-:S05]  /*3280*/  IMAD.IADD R0, R13, 0x1, R14 ;  /* 0x000000010d007824 */ /* 0x000fca00078e020e */
[----:B------:R-:W-:-:S07]  /*3290*/  MOV R13, R0 ;  /* 0x00000000000d7202 */ /* 0x000fce0000000f00 */
[----:B------:R-:W-:Y:S05]  /*32a0*/  WARPSYNC.COLLECTIVE R15, `(.L_x_77) ;  /* 0x000000000f087348 */ /* 0x000fea0003c00000 */
[----:B------:R0:W1:Y:S02]  /*32b0*/  SHFL.UP P6, R14, R13, R12, R11 ;  /* 0x0400000c0d0e7389 */ /* 0x00006400000c000b */
[----:B01----:R-:W-:Y:S05]  /*32c0*/  ENDCOLLECTIVE ;  /* 0x000000000000791b */ /* 0x003fea0003800000 */
.L_x_77:
        /* <DEDUP_REMOVED lines=9> */
.L_x_78:
        /* <DEDUP_REMOVED lines=9> */
.L_x_79:
[----:B------:R-:W-:Y:S01]  /*33f0*/  IMAD.MOV.U32 R12, RZ, RZ, 0x10 ;  /* 0x00000010ff0c7424 */ /* 0x000fe200078e00ff */
[----:B------:R-:W-:-:S04]  /*3400*/  LOP3.LUT R14, R14, 0x7fffffff, RZ, 0xc0, !PT ;  /* 0x7fffffff0e0e7812 */ /* 0x000fc800078ec0ff */
[----:B------:R-:W-:-:S05]  /*3410*/  SEL R27, R14, RZ, P1 ;  /* 0x000000ff0e1b7207 */ /* 0x000fca0000800000 */
[----:B------:R-:W-:-:S05]  /*3420*/  IMAD.IADD R27, R4, 0x1, R27 ;  /* 0x00000001041b7824 */ /* 0x000fca00078e021b */
[----:B------:R-:W-:-:S07]  /*3430*/  MOV R13, R27 ;  /* 0x0000001b000d7202 */ /* 0x000fce0000000f00 */
[----:B------:R-:W-:Y:S05]  /*3440*/  WARPSYNC.COLLECTIVE R15, `(.L_x_80) ;  /* 0x000000000f087348 */ /* 0x000fea0003c00000 */
[----:B------:R0:W1:Y:S02]  /*3450*/  SHFL.UP P6, R14, R13, R12, R11 ;  /* 0x0400000c0d0e7389 */ /* 0x00006400000c000b */
[----:B01----:R-:W-:Y:S05]  /*3460*/  ENDCOLLECTIVE ;  /* 0x000000000000791b */ /* 0x003fea0003800000 */
.L_x_80:
[----:B------:R-:W-:Y:S05]  /*3470*/  BRA `(.L_x_81) ;  /* 0xffffffd000507947 */ /* 0x000fea000383ffff */
.L_x_58:
[----:B------:R-:W-:Y:S02]  /*3480*/  HFMA2 R11, -RZ, RZ, 0, 0 ;  /* 0x00000000ff0b7431 */ /* 0x000fe400000001ff */
[----:B------:R-:W-:Y:S02]  /*3490*/  IMAD.MOV.U32 R12, RZ, RZ, 0x1 ;  /* 0x00000001ff0c7424 */ /* 0x000fe400078e00ff */
[----:B------:R-:W-:-:S07]  /*34a0*/  IMAD.MOV.U32 R15, RZ, RZ, -0x1 ;  /* 0xffffffffff0f7424 */ /* 0x000fce00078e00ff */
[----:B01----:R-:W-:Y:S05]  /*34b0*/  WARPSYNC.COLLECTIVE R15, `(.L_x_82) ;  /* 0x000000000f087348 */ /* 0x003fea0003c00000 */
[----:B-1----:R1:W2:Y:S02]  /*34c0*/  SHFL.UP P6, R14, R13, R12, R11 ;  /* 0x0400000c0d0e7389 */ /* 0x0022a400000c000b */
[----:B012---:R-:W-:Y:S05]  /*34d0*/  ENDCOLLECTIVE ;  /* 0x000000000000791b */ /* 0x007fea0003800000 */
.L_x_82:
[----:B------:R-:W-:Y:S05]  /*34e0*/  BRA `(.L_x_83) ;  /* 0xffffffec00f87947 */ /* 0x000fea000383ffff */
.L_x_61:
[----:B------:R-:W-:Y:S01]  /*34f0*/  BSSY B0, `(.L_x_84) ;  /* 0x0000007000007945 */ /* 0x000fe20003800000 */
[----:B------:R-:W-:Y:S01]  /*3500*/  IMAD.MOV.U32 R12, RZ, RZ, 0x2 ;  /* 0x00000002ff0c7424 */ /* 0x000fe200078e00ff */
[----:B------:R-:W-:Y:S01]  /*3510*/  MOV R11, RZ ;  /* 0x000000ff000b7202 */ /* 0x000fe20000000f00 */
[----:B------:R-:W-:-:S07]  /*3520*/  IMAD.MOV.U32 R15, RZ, RZ, -0x1 ;  /* 0xffffffffff0f7424 */ /* 0x000fce00078e00ff */
[----:B0123--:R-:W-:Y:S05]  /*3530*/  WARPSYNC.COLLECTIVE R15, `(.L_x_85) ;  /* 0x000000000f087348 */ /* 0x00ffea0003c00000 */
[----:B--2---:R2:W4:Y:S02]  /*3540*/  SHFL.UP P6, R14, R13, R12, R11 ;  /* 0x0400000c0d0e7389 */ /* 0x00452400000c000b */
[----:B01234-:R-:W-:Y:S05]  /*3550*/  ENDCOLLECTIVE ;  /* 0x000000000000791b */ /* 0x01ffea0003800000 */
.L_x_85:
[----:B------:R-:W-:Y:S05]  /*3560*/  BSYNC B0 ;  /* 0x0000000000007941 */ /* 0x000fea0003800000 */
.L_x_84:
[----:B------:R-:W-:Y:S05]  /*3570*/  BRA `(.L_x_86) ;  /* 0xfffffff000547947 */ /* 0x000fea000383ffff */
.L_x_64:
[----:B------:R-:W-:Y:S01]  /*3580*/  HFMA2 R11, -RZ, RZ, 0, 0 ;  /* 0x00000000ff0b7431 */ /* 0x000fe200000001ff */
[----:B------:R-:W-:Y:S01]  /*3590*/  BSSY B0, `(.L_x_87) ;  /* 0x0000006000007945 */ /* 0x000fe20003800000 */
[----:B------:R-:W-:Y:S02]  /*35a0*/  IMAD.MOV.U32 R12, RZ, RZ, 0x4 ;  /* 0x00000004ff0c7424 */ /* 0x000fe400078e00ff */
[----:B------:R-:W-:-:S07]  /*35b0*/  IMAD.MOV.U32 R15, RZ, RZ, -0x1 ;  /* 0xffffffffff0f7424 */ /* 0x000fce00078e00ff */
[----:B01234-:R-:W-:Y:S05]  /*35c0*/  WARPSYNC.COLLECTIVE R15, `(.L_x_88) ;  /* 0x000000000f087348 */ /* 0x01ffea0003c00000 */
[----:B----4-:R4:W0:Y:S02]  /*35d0*/  SHFL.UP P6, R14, R13, R12, R11 ;  /* 0x0400000c0d0e7389 */ /* 0x01082400000c000b */
[----:B01234-:R-:W-:Y:S05]  /*35e0*/  ENDCOLLECTIVE ;  /* 0x000000000000791b */ /* 0x01ffea0003800000 */
.L_x_88:
[----:B------:R-:W-:Y:S05]  /*35f0*/  BSYNC B0 ;  /* 0x0000000000007941 */ /* 0x000fea0003800000 */
.L_x_87:
[----:B------:R-:W-:Y:S05]  /*3600*/  BRA `(.L_x_89) ;  /* 0xfffffff000ac7947 */ /* 0x000fea000383ffff */
.L_x_67:
[----:B------:R-:W-:Y:S01]  /*3610*/  BSSY B0, `(.L_x_90) ;  /* 0x0000007000007945 */ /* 0x000fe20003800000 */
[----:B------:R-:W-:Y:S01]  /*3620*/  IMAD.MOV.U32 R12, RZ, RZ, 0x8 ;  /* 0x00000008ff0c7424 */ /* 0x000fe200078e00ff */
[----:B------:R-:W-:Y:S01]  /*3630*/  MOV R11, RZ ;  /* 0x000000ff000b7202 */ /* 0x000fe20000000f00 */
[----:B------:R-:W-:-:S07]  /*3640*/  IMAD.MOV.U32 R15, RZ, RZ, -0x1 ;  /* 0xffffffffff0f7424 */ /* 0x000fce00078e00ff */
[----:B01234-:R-:W-:Y:S05]  /*3650*/  WARPSYNC.COLLECTIVE R15, `(.L_x_91) ;  /* 0x000000000f087348 */ /* 0x01ffea0003c00000 */
[----:B0-----:R0:W0:Y:S02]  /*3660*/  SHFL.UP P6, R14, R13, R12, R11 ;  /* 0x0400000c0d0e7389 */ /* 0x00102400000c000b */
[----:B01234-:R-:W-:Y:S05]  /*3670*/  ENDCOLLECTIVE ;  /* 0x000000000000791b */ /* 0x01ffea0003800000 */
.L_x_91:
[----:B------:R-:W-:Y:S05]  /*3680*/  BSYNC B0 ;  /* 0x0000000000007941 */ /* 0x000fea0003800000 */
.L_x_90:
[----:B------:R-:W-:Y:S05]  /*3690*/  BRA `(.L_x_92) ;  /* 0xfffffff400047947 */ /* 0x000fea000383ffff */
.L_x_70:
[----:B------:R-:W-:Y:S01]  /*36a0*/  HFMA2 R11, -RZ, RZ, 0, 0 ;  /* 0x00000000ff0b7431 */ /* 0x000fe200000001ff */
[----:B------:R-:W-:Y:S01]  /*36b0*/  BSSY B0, `(.L_x_93) ;  /* 0x0000006000007945 */ /* 0x000fe20003800000 */
[----:B------:R-:W-:Y:S02]  /*36c0*/  IMAD.MOV.U32 R12, RZ, RZ, 0x10 ;  /* 0x00000010ff0c7424 */ /* 0x000fe400078e00ff */
[----:B------:R-:W-:-:S07]  /*36d0*/  IMAD.MOV.U32 R15, RZ, RZ, -0x1 ;  /* 0xffffffffff0f7424 */ /* 0x000fce00078e00ff */
[----:B01234-:R-:W-:Y:S05]  /*36e0*/  WARPSYNC.COLLECTIVE R15, `(.L_x_94) ;  /* 0x000000000f087348 */ /* 0x01ffea0003c00000 */
[----:B0-----:R0:W0:Y:S02]  /*36f0*/  SHFL.UP P6, R14, R13, R12, R11 ;  /* 0x0400000c0d0e7389 */ /* 0x00102400000c000b */
[----:B01234-:R-:W-:Y:S05]  /*3700*/  ENDCOLLECTIVE ;  /* 0x000000000000791b */ /* 0x01ffea0003800000 */
.L_x_94:
[----:B------:R-:W-:Y:S05]  /*3710*/  BSYNC B0 ;  /* 0x0000000000007941 */ /* 0x000fea0003800000 */
.L_x_93:
[----:B------:R-:W-:Y:S05]  /*3720*/  BRA `(.L_x_95) ;  /* 0xfffffff4005c7947 */ /* 0x000fea000383ffff */
.L_x_96:
        /* <DEDUP_REMOVED lines=13> */
.L_x_214:


//--------------------- .text._Z10scatter_1dP6clauseS0_Pjii --------------------------
	.section	.text._Z10scatter_1dP6clauseS0_Pjii,"ax",@progbits
	.align	128
        .global         _Z10scatter_1dP6clauseS0_Pjii
        .type           _Z10scatter_1dP6clauseS0_Pjii,@function
        .size           _Z10scatter_1dP6clauseS0_Pjii,(.L_x_215 - _Z10scatter_1dP6clauseS0_Pjii)
        .other          _Z10scatter_1dP6clauseS0_Pjii,@"STO_CUDA_ENTRY STV_DEFAULT"
_Z10scatter_1dP6clauseS0_Pjii:
.text._Z10scatter_1dP6clauseS0_Pjii:
[----:B------:R-:W-:Y:S01]  /*0000*/  LDC R1, c[0x0][0x37c] ;  /* 0x0000df00ff017b82 */ /* 0x000fe20000000800 */
[----:B------:R-:W0:Y:S07]  /*0010*/  S2R R8, SR_TID.X ;  /* 0x0000000000087919 */ /* 0x000e2e0000002100 */
[----:B------:R-:W1:Y:S08]  /*0020*/  S2UR UR6, SR_CTAID.X ;  /* 0x00000000000679c3 */ /* 0x000e700000002500 */
[----:B------:R-:W2:Y:S01]  /*0030*/  LDC R4, c[0x0][0x39c] ;  /* 0x0000e700ff047b82 */ /* 0x000ea20000000800 */
[----:B-1----:R-:W-:Y:S01]  /*0040*/  USHF.L.U32 UR4, UR6, 0x5, URZ ;  /* 0x0000000506047899 */ /* 0x002fe200080006ff */
[----:B0-----:R-:W-:-:S05]  /*0050*/  SHF.R.U32.HI R0, RZ, 0x5, R8 ;  /* 0x00000005ff007819 */ /* 0x001fca0000011608 */
[----:B------:R-:W-:-:S04]  /*0060*/  LOP3.LUT R9, R0, UR4, RZ, 0xfc, !PT ;  /* 0x0000000400097c12 */ /* 0x000fc8000f8efcff */
[----:B--2---:R-:W-:-:S13]  /*0070*/  ISETP.GE.AND P0, PT, R9, R4, PT ;  /* 0x000000040900720c */ /* 0x004fda0003f06270 */
[----:B------:R-:W-:Y:S05]  /*0080*/  @P0 EXIT ;  /* 0x000000000000094d */ /* 0x000fea0003800000 */
[----:B------:R-:W0:Y:S01]  /*0090*/  LDC.64 R6, c[0x0][0x390] ;  /* 0x0000e400ff067b82 */ /* 0x000e220000000a00 */
[----:B------:R-:W-:Y:S01]  /*00a0*/  ISETP.NE.AND P0, PT, R8, RZ, PT ;  /* 0x000000ff0800720c */ /* 0x000fe20003f05270 */
[----:B------:R-:W1:Y:S01]  /*00b0*/  LDCU.64 UR8, c[0x0][0x358] ;  /* 0x00006b00ff0877ac */ /* 0x000e620008000a00 */
[----:B------:R-:W-:Y:S01]  /*00c0*/  BSSY.RECONVERGENT B0, `(.L_x_97) ;  /* 0x000000e000007945 */ /* 0x000fe20003800200 */
[----:B0-----:R-:W-:-:S10]  /*00d0*/  IMAD.WIDE R6, R9, 0x4, R6 ;  /* 0x0000000409067825 */ /* 0x001fd400078e0206 */
[----:B-1----:R-:W-:Y:S05]  /*00e0*/  @P0 BRA `(.L_x_98) ;  /* 0x00000000002c0947 */ /* 0x002fea0003800000 */
[----:B------:R-:W0:Y:S02]  /*00f0*/  LDC.64 R2, c[0x0][0x390] ;  /* 0x0000e400ff027b82 */ /* 0x000e240000000a00 */
[----:B0-----:R-:W-:-:S06]  /*0100*/  IMAD.WIDE R2, R4, 0x4, R2 ;  /* 0x0000000404027825 */ /* 0x001fcc00078e0202 */
[----:B------:R-:W2:Y:S01]  /*0110*/  LDG.E R2, desc[UR8][R2.64+-0x4] ;  /* 0xfffffc0802027981 */ /* 0x000ea2000c1e1900 */
[----:B------:R-:W-:Y:S01]  /*0120*/  ISETP.NE.AND P0, PT, RZ, UR6, PT ;  /* 0x00000006ff007c0c */ /* 0x000fe2000bf05270 */
[----:B------:R-:W0:Y:S01]  /*0130*/  S2UR UR5, SR_CgaCtaId ;  /* 0x00000000000579c3 */ /* 0x000e220000008800 */
[----:B------:R-:W-:-:S11]  /*0140*/  UMOV UR4, 0x400 ;  /* 0x0000040000047882 */ /* 0x000fd60000000000 */
[----:B------:R-:W1:Y:S01]  /*0150*/  @!P0 LDC.64 R4, c[0x4][0x18] ;  /* 0x01000600ff048b82 */ /* 0x000e620000000a00 */
[----:B0-----:R-:W-:Y:S01]  /*0160*/  ULEA UR4, UR5, UR4, 0x18 ;  /* 0x0000000405047291 */ /* 0x001fe2000f8ec0ff */
[----:B--2---:R-:W-:-:S08]  /*0170*/  LOP3.LUT R11, R2, 0x7fffffff, RZ, 0xc0, !PT ;  /* 0x7fffffff020b7812 */ /* 0x004fd000078ec0ff */
[----:B------:R0:W-:Y:S04]  /*0180*/  STS [UR4], R11 ;  /* 0x0000000bff007988 */ /* 0x0001e80008000804 */
[----:B-1----:R0:W-:Y:S02]  /*0190*/  @!P0 STG.E desc[UR8][R4.64], R11 ;  /* 0x0000000b04008986 */ /* 0x0021e4000c101908 */
.L_x_98:
[----:B------:R-:W-:Y:S05]  /*01a0*/  BSYNC.RECONVERGENT B0 ;  /* 0x0000000000007941 */ /* 0x000fea0003800200 */
.L_x_97:
[----:B------:R-:W-:Y:S06]  /*01b0*/  BAR.SYNC.DEFER_BLOCKING 0x0 ;  /* 0x0000000000007b1d */ /* 0x000fec0000010000 */
[----:B------:R-:W2:Y:S02]  /*01c0*/  LDG.E R6, desc[UR8][R6.64] ;  /* 0x0000000806067981 */ /* 0x000ea4000c1e1900 */
[----:B--2---:R-:W-:-:S13]  /*01d0*/  ISETP.GT.AND P0, PT, R6, -0x1, PT ;  /* 0xffffffff0600780c */ /* 0x004fda0003f04270 */
[----:B------:R-:W-:Y:S05]  /*01e0*/  @P0 EXIT ;  /* 0x000000000000094d */ /* 0x000fea0003800000 */
[----:B------:R-:W1:Y:S01]  /*01f0*/  LDCU UR4, c[0x0][0x398] ;  /* 0x00007300ff0477ac */ /* 0x000e620008000800 */
[----:B------:R-:W-:-:S04]  /*0200*/  LOP3.LUT R0, R8, 0x1f, RZ, 0xc0, !PT ;  /* 0x0000001f08007812 */ /* 0x000fc800078ec0ff */
[----:B-1----:R-:W-:-:S13]  /*0210*/  ISETP.GE.AND P0, PT, R0, UR4, PT ;  /* 0x0000000400007c0c */ /* 0x002fda000bf06270 */
[----:B------:R-:W-:Y:S05]  /*0220*/  @P0 EXIT ;  /* 0x000000000000094d */ /* 0x000fea0003800000 */
[----:B------:R-:W-:Y:S01]  /*0230*/  LOP3.LUT R2, RZ, R0, RZ, 0x33, !PT ;  /* 0x00000000ff027212 */ /* 0x000fe200078e33ff */
[----:B------:R-:W-:Y:S01]  /*0240*/  IMAD R7, R9, UR4, RZ ;  /* 0x0000000409077c24 */ /* 0x000fe2000f8e02ff */
[----:B------:R-:W-:Y:S01]  /*0250*/  LOP3.LUT R6, R6, 0x7fffffff, RZ, 0xc0, !PT ;  /* 0x7fffffff06067812 */ /* 0x000fe200078ec0ff */
[----:B------:R-:W-:Y:S02]  /*0260*/  BSSY.RECONVERGENT B0, `(.L_x_99) ;  /* 0x000002e000007945 */ /* 0x000fe40003800200 */
[----:B------:R-:W-:Y:S01]  /*0270*/  VIADD R2, R2, UR4 ;  /* 0x0000000402027c36 */ /* 0x000fe20008000000 */
[----:B0-----:R-:W-:Y:S01]  /*0280*/  SHF.R.S32.HI R4, RZ, 0x1f, R7 ;  /* 0x0000001fff047819 */ /* 0x001fe20000011407 */
[----:B------:R-:W-:-:S03]  /*0290*/  VIADD R6, R6, 0xffffffff ;  /* 0xffffffff06067836 */ /* 0x000fc60000000000 */
[----:B------:R-:W-:Y:S01]  /*02a0*/  LOP3.LUT R3, R2, 0x60, RZ, 0xc0, !PT ;  /* 0x0000006002037812 */ /* 0x000fe200078ec0ff */
[----:B------:R-:W-:Y:S01]  /*02b0*/  IMAD R9, R6, UR4, RZ ;  /* 0x0000000406097c24 */ /* 0x000fe2000f8e02ff */
[----:B------:R-:W-:Y:S02]  /*02c0*/  ISETP.GE.U32.AND P0, PT, R2, 0x60, PT ;  /* 0x000000600200780c */ /* 0x000fe40003f06070 */
[----:B------:R-:W-:Y:S02]  /*02d0*/  ISETP.NE.AND P1, PT, R3, 0x60, PT ;  /* 0x000000600300780c */ /* 0x000fe40003f25270 */
[----:B------:R-:W-:-:S11]  /*02e0*/  SHF.R.S32.HI R5, RZ, 0x1f, R9 ;  /* 0x0000001fff057819 */ /* 0x000fd60000011409 */
[----:B------:R-:W-:Y:S05]  /*02f0*/  @!P1 BRA `(.L_x_100) ;  /* 0x0000000000909947 */ /* 0x000fea0003800000 */
[----:B------:R-:W0:Y:S01]  /*0300*/  LDCU.128 UR12, c[0x0][0x380] ;  /* 0x00007000ff0c77ac */ /* 0x000e220008000c00 */
[----:B------:R-:W-:Y:S02]  /*0310*/  LEA.HI R2, R2, 0x1, RZ, 0x1b ;  /* 0x0000000102027811 */ /* 0x000fe400078fd8ff */
[----:B------:R-:W-:Y:S02]  /*0320*/  IADD3 R21, P3, PT, R0, R9, RZ ;  /* 0x0000000900157210 */ /* 0x000fe40007f7e0ff */
[----:B------:R-:W-:Y:S01]  /*0330*/  IADD3 R6, P4, PT, R7, R0, RZ ;  /* 0x0000000007067210 */ /* 0x000fe20007f9e0ff */
[C---:B------:R-:W-:Y:S01]  /*0340*/  IMAD.SHL.U32 R11, R2.reuse, 0x20, RZ ;  /* 0x00000020020b7824 */ /* 0x040fe200078e00ff */
[----:B------:R-:W-:Y:S01]  /*0350*/  LOP3.LUT R3, R2, 0x3, RZ, 0xc0, !PT ;  /* 0x0000000302037812 */ /* 0x000fe200078ec0ff */
[----:B------:R-:W-:Y:S02]  /*0360*/  IMAD.X R2, RZ, RZ, R5, P3 ;  /* 0x000000ffff027224 */ /* 0x000fe400018e0605 */
[----:B------:R-:W-:Y:S01]  /*0370*/  IMAD.X R13, RZ, RZ, R4, P4 ;  /* 0x000000ffff0d7224 */ /* 0x000fe200020e0604 */
[----:B------:R-:W-:-:S02]  /*0380*/  LOP3.LUT R0, R0, 0x60, R11, 0xf8, !PT ;  /* 0x0000006000007812 */ /* 0x000fc400078ef80b */
[C---:B0-----:R-:W-:Y:S02]  /*0390*/  LEA R12, P1, R21.reuse, UR14, 0x2 ;  /* 0x0000000e150c7c11 */ /* 0x041fe4000f8210ff */
[----:B------:R-:W-:Y:S02]  /*03a0*/  LEA R8, P2, R6, UR12, 0x2 ;  /* 0x0000000c06087c11 */ /* 0x000fe4000f8410ff */
[----:B------:R-:W-:Y:S02]  /*03b0*/  LEA.HI.X R21, R21, UR15, R2, 0x2, P1 ;  /* 0x0000000f15157c11 */ /* 0x000fe400088f1402 */
[----:B------:R-:W-:Y:S02]  /*03c0*/  IADD3 R12, P3, PT, R12, 0x3, RZ ;  /* 0x000000030c0c7810 */ /* 0x000fe40007f7e0ff */
[----:B------:R-:W-:Y:S02]  /*03d0*/  IADD3 R8, P4, PT, R8, 0x3, RZ ;  /* 0x0000000308087810 */ /* 0x000fe40007f9e0ff */
[----:B------:R-:W-:Y:S01]  /*03e0*/  LEA.HI.X R2, R6, UR13, R13, 0x2, P2 ;  /* 0x0000000d06027c11 */ /* 0x000fe200090f140d */
[----:B------:R-:W-:-:S02]  /*03f0*/  IMAD.MOV R6, RZ, RZ, -R3 ;  /* 0x000000ffff067224 */ /* 0x000fc400078e0a03 */
[----:B------:R-:W-:Y:S02]  /*0400*/  IMAD.X R21, RZ, RZ, R21, P3 ;  /* 0x000000ffff157224 */ /* 0x000fe400018e0615 */
[----:B------:R-:W-:-:S07]  /*0410*/  IMAD.X R3, RZ, RZ, R2, P4 ;  /* 0x000000ffff037224 */ /* 0x000fce00020e0602 */
.L_x_101:
[----:B------:R-:W-:-:S05]  /*0420*/  IMAD.MOV.U32 R2, RZ, RZ, R8 ;  /* 0x000000ffff027224 */ /* 0x000fca00078e0008 */
[----:B0-----:R-:W2:Y:S04]  /*0430*/  LDG.E.U8 R13, desc[UR8][R2.64+-0x3] ;  /* 0xfffffd08020d7981 */ /* 0x001ea8000c1e1100 */
[----:B------:R-:W3:Y:S04]  /*0440*/  LDG.E.U8 R15, desc[UR8][R2.64+-0x2] ;  /* 0xfffffe08020f7981 */ /* 0x000ee8000c1e1100 */
[----:B------:R-:W4:Y:S04]  /*0450*/  LDG.E.U8 R17, desc[UR8][R2.64+-0x1] ;  /* 0xffffff0802117981 */ /* 0x000f28000c1e1100 */
[----:B------:R0:W5:Y:S01]  /*0460*/  LDG.E.U8 R19, desc[UR8][R2.64] ;  /* 0x0000000802137981 */ /* 0x000162000c1e1100 */
[----:B------:R-:W-:Y:S01]  /*0470*/  IMAD.MOV.U32 R10, RZ, RZ, R12 ;  /* 0x000000ffff0a7224 */ /* 0x000fe200078e000c */
[----:B------:R-:W-:Y:S01]  /*0480*/  IADD3 R8, P3, PT, R2, 0x80, RZ ;  /* 0x0000008002087810 */ /* 0x000fe20007f7e0ff */
[----:B------:R-:W-:-:S02]  /*0490*/  IMAD.MOV.U32 R11, RZ, RZ, R21 ;  /* 0x000000ffff0b7224 */ /* 0x000fc400078e0015 */
[----:B------:R-:W-:Y:S01]  /*04a0*/  VIADD R6, R6, 0x1 ;  /* 0x0000000106067836 */ /* 0x000fe20000000000 */
[----:B------:R-:W-:-:S04]  /*04b0*/  IADD3 R12, P2, PT, R10, 0x80, RZ ;  /* 0x000000800a0c7810 */ /* 0x000fc80007f5e0ff */
[----:B------:R-:W-:Y:S01]  /*04c0*/  ISETP.NE.AND P1, PT, R6, RZ, PT ;  /* 0x000000ff0600720c */ /* 0x000fe20003f25270 */
[----:B------:R-:W-:Y:S02]  /*04d0*/  IMAD.X R21, RZ, RZ, R11, P2 ;  /* 0x000000ffff157224 */ /* 0x000fe400010e060b */
[----:B0-----:R-:W-:Y:S01]  /*04e0*/  IMAD.X R3, RZ, RZ, R3, P3 ;  /* 0x000000ffff037224 */ /* 0x001fe200018e0603 */
[----:B--2---:R0:W-:Y:S04]  /*04f0*/  STG.E.U8 desc[UR8][R10.64+-0x3], R13 ;  /* 0xfffffd0d0a007986 */ /* 0x0041e8000c101108 */
[----:B---3--:R0:W-:Y:S04]  /*0500*/  STG.E.U8 desc[UR8][R10.64+-0x2], R15 ;  /* 0xfffffe0f0a007986 */ /* 0x0081e8000c101108 */
[----:B----4-:R0:W-:Y:S04]  /*0510*/  STG.E.U8 desc[UR8][R10.64+-0x1], R17 ;  /* 0xffffff110a007986 */ /* 0x0101e8000c101108 */
[----:B-----5:R0:W-:Y:S01]  /*0520*/  STG.E.U8 desc[UR8][R10.64], R19 ;  /* 0x000000130a007986 */ /* 0x0201e2000c101108 */
[----:B------:R-:W-:Y:S05]  /*0530*/  @P1 BRA `(.L_x_101) ;  /* 0xfffffffc00b81947 */ /* 0x000fea000383ffff */
.L_x_100:
[----:B------:R-:W-:Y:S05]  /*0540*/  BSYNC.RECONVERGENT B0 ;  /* 0x0000000000007941 */ /* 0x000fea0003800200 */
.L_x_99:
[----:B------:R-:W-:Y:S05]  /*0550*/  @!P0 EXIT ;  /* 0x000000000000894d */ /* 0x000fea0003800000 */
[----:B------:R-:W1:Y:S01]  /*0560*/  LDCU.128 UR12, c[0x0][0x380] ;  /* 0x00007000ff0c77ac */ /* 0x000e620008000c00 */
[----:B------:R-:W-:Y:S02]  /*0570*/  IADD3 R9, P2, PT, R0, R9, RZ ;  /* 0x0000000900097210 */ /* 0x000fe40007f5e0ff */
[----:B------:R-:W-:-:S03]  /*0580*/  IADD3 R7, P3, PT, R7, R0, RZ ;  /* 0x0000000007077210 */ /* 0x000fc60007f7e0ff */
[----:B------:R-:W-:Y:S02]  /*0590*/  IMAD.X R2, RZ, RZ, R5, P2 ;  /* 0x000000ffff027224 */ /* 0x000fe400010e0605 */
[----:B------:R-:W-:Y:S01]  /*05a0*/  IMAD.X R4, RZ, RZ, R4, P3 ;  /* 0x000000ffff047224 */ /* 0x000fe200018e0604 */
[----:B-1----:R-:W-:Y:S02]  /*05b0*/  LEA R8, P1, R9, UR14, 0x2 ;  /* 0x0000000e09087c11 */ /* 0x002fe4000f8210ff */
[----:B------:R-:W-:Y:S02]  /*05c0*/  LEA R6, P0, R7, UR12, 0x2 ;  /* 0x0000000c07067c11 */ /* 0x000fe4000f8010ff */
[----:B------:R-:W-:Y:S02]  /*05d0*/  IADD3 R8, P2, PT, R8, 0x100, RZ ;  /* 0x0000010008087810 */ /* 0x000fe40007f5e0ff */
[----:B------:R-:W-:Y:S02]  /*05e0*/  IADD3 R6, P3, PT, R6, 0x100, RZ ;  /* 0x0000010006067810 */ /* 0x000fe40007f7e0ff */
[----:B------:R-:W-:-:S02]  /*05f0*/  LEA.HI.X R23, R9, UR15, R2, 0x2, P1 ;  /* 0x0000000f09177c11 */ /* 0x000fc400088f1402 */
[----:B------:R-:W-:-:S03]  /*0600*/  LEA.HI.X R7, R7, UR13, R4, 0x2, P0 ;  /* 0x0000000d07077c11 */ /* 0x000fc600080f1404 */
[----:B------:R-:W-:Y:S02]  /*0610*/  IMAD.X R23, RZ, RZ, R23, P2 ;  /* 0x000000ffff177224 */ /* 0x000fe400010e0617 */
[----:B------:R-:W-:-:S07]  /*0620*/  IMAD.X R7, RZ, RZ, R7, P3 ;  /* 0x000000ffff077224 */ /* 0x000fce00018e0607 */
.L_x_102:
[----:B------:R-:W-:Y:S02]  /*0630*/  IMAD.MOV.U32 R4, RZ, RZ, R6 ;  /* 0x000000ffff047224 */ /* 0x000fe400078e0006 */
[----:B------:R-:W-:-:S05]  /*0640*/  IMAD.MOV.U32 R5, RZ, RZ, R7 ;  /* 0x000000ffff057224 */ /* 0x000fca00078e0007 */
[----:B------:R-:W2:Y:S04]  /*0650*/  LDG.E.U8 R7, desc[UR8][R4.64+-0x100] ;  /* 0xffff000804077981 */ /* 0x000ea8000c1e1100 */
[----:B-1----:R-:W3:Y:S04]  /*0660*/  LDG.E.U8 R9, desc[UR8][R4.64+-0xff] ;  /* 0xffff010804097981 */ /* 0x002ee8000c1e1100 */
[----:B0-----:R-:W4:Y:S04]  /*0670*/  LDG.E.U8 R11, desc[UR8][R4.64+-0xfe] ;  /* 0xffff0208040b7981 */ /* 0x001f28000c1e1100 */
[----:B------:R-:W5:Y:S01]  /*0680*/  LDG.E.U8 R13, desc[UR8][R4.64+-0xfd] ;  /* 0xffff0308040d7981 */ /* 0x000f62000c1e1100 */
[----:B------:R-:W-:-:S02]  /*0690*/  IMAD.MOV.U32 R2, RZ, RZ, R8 ;  /* 0x000000ffff027224 */ /* 0x000fc400078e0008 */
[----:B------:R-:W-:-:S05]  /*06a0*/  IMAD.MOV.U32 R3, RZ, RZ, R23 ;  /* 0x000000ffff037224 */ /* 0x000fca00078e0017 */
[----:B--2---:R0:W-:Y:S04]  /*06b0*/  STG.E.U8 desc[UR8][R2.64+-0x100], R7 ;  /* 0xffff000702007986 */ /* 0x0041e8000c101108 */
[----:B---3--:R1:W-:Y:S04]  /*06c0*/  STG.E.U8 desc[UR8][R2.64+-0xff], R9 ;  /* 0xffff010902007986 */ /* 0x0083e8000c101108 */
[----:B----4-:R2:W-:Y:S04]  /*06d0*/  STG.E.U8 desc[UR8][R2.64+-0xfe], R11 ;  /* 0xffff020b02007986 */ /* 0x0105e8000c101108 */
[----:B-----5:R3:W-:Y:S04]  /*06e0*/  STG.E.U8 desc[UR8][R2.64+-0xfd], R13 ;  /* 0xffff030d02007986 */ /* 0x0207e8000c101108 */
[----:B------:R-:W4:Y:S04]  /*06f0*/  LDG.E.U8 R15, desc[UR8][R4.64+-0x80] ;  /* 0xffff8008040f7981 */ /* 0x000f28000c1e1100 */
[----:B------:R-:W5:Y:S04]  /*0700*/  LDG.E.U8 R17, desc[UR8][R4.64+-0x7f] ;  /* 0xffff810804117981 */ /* 0x000f68000c1e1100 */
[----:B------:R-:W2:Y:S04]  /*0710*/  LDG.E.U8 R19, desc[UR8][R4.64+-0x7e] ;  /* 0xffff820804137981 */ /* 0x000ea8000c1e1100 */
[----:B------:R-:W3:Y:S04]  /*0720*/  LDG.E.U8 R21, desc[UR8][R4.64+-0x7d] ;  /* 0xffff830804157981 */ /* 0x000ee8000c1e1100 */
[----:B----4-:R4:W-:Y:S04]  /*0730*/  STG.E.U8 desc[UR8][R2.64+-0x80], R15 ;  /* 0xffff800f02007986 */ /* 0x0109e8000c101108 */
[----:B-----5:R5:W-:Y:S04]  /*0740*/  STG.E.U8 desc[UR8][R2.64+-0x7f], R17 ;  /* 0xffff811102007986 */ /* 0x020be8000c101108 */
[----:B--2---:R2:W-:Y:S04]  /*0750*/  STG.E.U8 desc[UR8][R2.64+-0x7e], R19 ;  /* 0xffff821302007986 */ /* 0x0045e8000c101108 */
[----:B---3--:R3:W-:Y:S04]  /*0760*/  STG.E.U8 desc[UR8][R2.64+-0x7d], R21 ;  /* 0xffff831502007986 */ /* 0x0087e8000c101108 */
[----:B0-----:R-:W4:Y:S04]  /*0770*/  LDG.E.U8 R7, desc[UR8][R4.64] ;  /* 0x0000000804077981 */ /* 0x001f28000c1e1100 */
[----:B-1----:R-:W5:Y:S04]  /*0780*/  LDG.E.U8 R9, desc[UR8][R4.64+0x1] ;  /* 0x0000010804097981 */ /* 0x002f68000c1e1100 */
[----:B------:R-:W2:Y:S04]  /*0790*/  LDG.E.U8 R11, desc[UR8][R4.64+0x2] ;  /* 0x00000208040b7981 */ /* 0x000ea8000c1e1100 */
[----:B------:R-:W3:Y:S04]  /*07a0*/  LDG.E.U8 R13, desc[UR8][R4.64+0x3] ;  /* 0x00000308040d7981 */ /* 0x000ee8000c1e1100 */
[----:B----4-:R0:W-:Y:S04]  /*07b0*/  STG.E.U8 desc[UR8][R2.64], R7 ;  /* 0x0000000702007986 */ /* 0x0101e8000c101108 */
[----:B-----5:R1:W-:Y:S04]  /*07c0*/  STG.E.U8 desc[UR8][R2.64+0x1], R9 ;  /* 0x0000010902007986 */ /* 0x0203e8000c101108 */
[----:B--2---:R1:W-:Y:S04]  /*07d0*/  STG.E.U8 desc[UR8][R2.64+0x2], R11 ;  /* 0x0000020b02007986 */ /* 0x0043e8000c101108 */
[----:B---3--:R1:W-:Y:S04]  /*07e0*/  STG.E.U8 desc[UR8][R2.64+0x3], R13 ;  /* 0x0000030d02007986 */ /* 0x0083e8000c101108 */
[----:B------:R-:W2:Y:S04]  /*07f0*/  LDG.E.U8 R15, desc[UR8][R4.64+0x80] ;  /* 0x00008008040f7981 */ /* 0x000ea8000c1e1100 */
[----:B------:R-:W3:Y:S04]  /*0800*/  LDG.E.U8 R17, desc[UR8][R4.64+0x81] ;  /* 0x0000810804117981 */ /* 0x000ee8000c1e1100 */
[----:B------:R-:W4:Y:S04]  /*0810*/  LDG.E.U8 R19, desc[UR8][R4.64+0x82] ;  /* 0x0000820804137981 */ /* 0x000f28000c1e1100 */
[----:B------:R-:W5:Y:S01]  /*0820*/  LDG.E.U8 R21, desc[UR8][R4.64+0x83] ;  /* 0x0000830804157981 */ /* 0x000f62000c1e1100 */
[----:B------:R-:W-:Y:S01]  /*0830*/  VIADD R0, R0, 0x80 ;  /* 0x0000008000007836 */ /* 0x000fe20000000000 */
[----:B------:R-:W-:-:S02]  /*0840*/  IADD3 R8, P1, PT, R2, 0x200, RZ ;  /* 0x0000020002087810 */ /* 0x000fc40007f3e0ff */
[----:B------:R-:W-:Y:S02]  /*0850*/  IADD3 R6, P2, PT, R4, 0x200, RZ ;  /* 0x0000020004067810 */ /* 0x000fe40007f5e0ff */
[----:B------:R-:W-:Y:S01]  /*0860*/  ISETP.GE.AND P0, PT, R0, UR4, PT ;  /* 0x0000000400007c0c */ /* 0x000fe2000bf06270 */
[----:B------:R-:W-:Y:S02]  /*0870*/  IMAD.X R23, RZ, RZ, R3, P1 ;  /* 0x000000ffff177224 */ /* 0x000fe400008e0603 */
[----:B0-----:R-:W-:Y:S01]  /*0880*/  IMAD.X R7, RZ, RZ, R5, P2 ;  /* 0x000000ffff077224 */ /* 0x001fe200010e0605 */
[----:B--2---:R1:W-:Y:S04]  /*0890*/  STG.E.U8 desc[UR8][R2.64+0x80], R15 ;  /* 0x0000800f02007986 */ /* 0x0043e8000c101108 */
[----:B---3--:R1:W-:Y:S04]  /*08a0*/  STG.E.U8 desc[UR8][R2.64+0x81], R17 ;  /* 0x0000811102007986 */ /* 0x0083e8000c101108 */
[----:B----4-:R1:W-:Y:S04]  /*08b0*/  STG.E.U8 desc[UR8][R2.64+0x82], R19 ;  /* 0x0000821302007986 */ /* 0x0103e8000c101108 */
[----:B-----5:R1:W-:Y:S01]  /*08c0*/  STG.E.U8 desc[UR8][R2.64+0x83], R21 ;  /* 0x0000831502007986 */ /* 0x0203e2000c101108 */
[----:B------:R-:W-:Y:S05]  /*08d0*/  @!P0 BRA `(.L_x_102) ;  /* 0xfffffffc00548947 */ /* 0x000fea000383ffff */
[----:B------:R-:W-:Y:S05]  /*08e0*/  EXIT ;  /* 0x000000000000794d */ /* 0x000fea0003800000 */
.L_x_103:
        /* <DEDUP_REMOVED lines=9> */
.L_x_215:


//--------------------- .text._Z12propagate_1dPjiii --------------------------
	.section	.text._Z12propagate_1dPjiii,"ax",@progbits
	.align	128
        .global         _Z12propagate_1dPjiii
        .type           _Z12propagate_1dPjiii,@function
        .size           _Z12propagate_1dPjiii,(.L_x_216 - _Z12propagate_1dPjiii)
        .other          _Z12propagate_1dPjiii,@"STO_CUDA_ENTRY STV_DEFAULT"
_Z12propagate_1dPjiii:
.text._Z12propagate_1dPjiii:
[----:B------:R-:W-:Y:S01]  /*0000*/  LDC R1, c[0x0][0x37c] ;  /* 0x0000df00ff017b82 */ /* 0x000fe20000000800 */
[----:B------:R-:W0:Y:S01]  /*0010*/  S2R R11, SR_TID.X ;  /* 0x00000000000b7919 */ /* 0x000e220000002100 */
[----:B------:R-:W1:Y:S06]  /*0020*/  LDCU.64 UR6, c[0x0][0x358] ;  /* 0x00006b00ff0677ac */ /* 0x000e6c0008000a00 */
[----:B------:R-:W2:Y:S01]  /*0030*/  LDC R0, c[0x0][0x390] ;  /* 0x0000e400ff007b82 */ /* 0x000ea20000000800 */
[----:B------:R-:W3:Y:S07]  /*0040*/  S2R R9, SR_CTAID.X ;  /* 0x0000000000097919 */ /* 0x000eee0000002500 */
[----:B------:R-:W4:Y:S01]  /*0050*/  LDC.64 R2, c[0x0][0x388] ;  /* 0x0000e200ff027b82 */ /* 0x000f220000000a00 */
[----:B0-----:R-:W-:-:S13]  /*0060*/  ISETP.NE.AND P1, PT, R11, RZ, PT ;  /* 0x000000ff0b00720c */ /* 0x001fda0003f25270 */
[----:B------:R-:W3:Y:S02]  /*0070*/  @!P1 LDC.64 R4, c[0x4][0x10] ;  /* 0x01000400ff049b82 */ /* 0x000ee40000000a00 */
[----:B---3--:R-:W-:-:S06]  /*0080*/  @!P1 IMAD.WIDE.U32 R4, R9, 0x4, R4 ;  /* 0x0000000409049825 */ /* 0x008fcc00078e0004 */
[----:B-1----:R-:W3:Y:S01]  /*0090*/  @!P1 LDG.E R4, desc[UR6][R4.64] ;  /* 0x0000000604049981 */ /* 0x002ee2000c1e1900 */
[----:B--2---:R-:W-:Y:S01]  /*00a0*/  IMAD R0, R9, R0, R0 ;  /* 0x0000000009007224 */ /* 0x004fe200078e0200 */
[----:B------:R-:W0:Y:S03]  /*00b0*/  @!P1 S2R R7, SR_CgaCtaId ;  /* 0x0000000000079919 */ /* 0x000e260000008800 */
[----:B------:R-:W-:Y:S01]  /*00c0*/  IMAD.IADD R9, R0, 0x1, R11 ;  /* 0x0000000100097824 */ /* 0x000fe200078e020b */
[----:B------:R-:W-:-:S04]  /*00d0*/  @!P1 MOV R0, 0x400 ;  /* 0x0000040000009802 */ /* 0x000fc80000000f00 */
[----:B----4-:R-:W-:-:S04]  /*00e0*/  ISETP.GE.AND P0, PT, R9, R2, PT ;  /* 0x000000020900720c */ /* 0x010fc80003f06270 */
[----:B------:R-:W-:Y:S02]  /*00f0*/  ISETP.LT.OR P0, PT, R3, 0x1, P0 ;  /* 0x000000010300780c */ /* 0x000fe40000701670 */
[----:B0-----:R-:W-:Y:S02]  /*0100*/  @!P1 LEA R3, R7, R0, 0x18 ;  /* 0x0000000007039211 */ /* 0x001fe400078ec0ff */
[----:B---3--:R-:W-:-:S05]  /*0110*/  @!P1 LOP3.LUT R0, R4, 0x7fffffff, RZ, 0xc0, !PT ;  /* 0x7fffffff04009812 */ /* 0x008fca00078ec0ff */
[----:B------:R0:W-:Y:S01]  /*0120*/  @!P1 STS [R3], R0 ;  /* 0x0000000003009388 */ /* 0x0001e20000000800 */
[----:B------:R-:W-:Y:S06]  /*0130*/  BAR.SYNC.DEFER_BLOCKING 0x0 ;  /* 0x0000000000007b1d */ /* 0x000fec0000010000 */
[----:B------:R-:W-:Y:S05]  /*0140*/  @P0 EXIT ;  /* 0x000000000000094d */ /* 0x000fea0003800000 */
[----:B------:R-:W1:Y:S01]  /*0150*/  S2UR UR5, SR_CgaCtaId ;  /* 0x00000000000579c3 */ /* 0x000e620000008800 */
[----:B------:R-:W-:-:S07]  /*0160*/  UMOV UR4, 0x400 ;  /* 0x0000040000047882 */ /* 0x000fce0000000000 */
[----:B------:R-:W2:Y:S01]  /*0170*/  LDC.64 R6, c[0x0][0x380] ;  /* 0x0000e000ff067b82 */ /* 0x000ea20000000a00 */
[----:B-1----:R-:W-:-:S09]  /*0180*/  ULEA UR4, UR5, UR4, 0x18 ;  /* 0x0000000405047291 */ /* 0x002fd2000f8ec0ff */
[----:B0-----:R-:W0:Y:S03]  /*0190*/  LDS R0, [UR4] ;  /* 0x00000004ff007984 */ /* 0x001e260008000800 */
.L_x_104:
[----:B-12---:R-:W-:-:S05]  /*01a0*/  IMAD.WIDE R4, R9, 0x4, R6 ;  /* 0x0000000409047825 */ /* 0x006fca00078e0206 */
[----:B------:R-:W0:Y:S01]  /*01b0*/  LDG.E R3, desc[UR6][R4.64] ;  /* 0x0000000604037981 */ /* 0x000e22000c1e1900 */
[----:B------:R-:W-:-:S05]  /*01c0*/  VIADD R9, R9, 0x400 ;  /* 0x0000040009097836 */ /* 0x000fca0000000000 */
[----:B------:R-:W-:Y:S01]  /*01d0*/  ISETP.GE.AND P0, PT, R9, R2, PT ;  /* 0x000000020900720c */ /* 0x000fe20003f06270 */
[----:B0-----:R-:W-:-:S05]  /*01e0*/  IMAD.IADD R3, R0, 0x1, R3 ;  /* 0x0000000100037824 */ /* 0x001fca00078e0203 */
[----:B------:R1:W-:Y:S07]  /*01f0*/  STG.E desc[UR6][R4.64], R3 ;  /* 0x0000000304007986 */ /* 0x0003ee000c101906 */
[----:B------:R-:W-:Y:S05]  /*0200*/  @!P0 BRA `(.L_x_104) ;  /* 0xfffffffc00e48947 */ /* 0x000fea000383ffff */
[----:B------:R-:W-:Y:S05]  /*0210*/  EXIT ;  /* 0x000000000000794d */ /* 0x000fea0003800000 */
.L_x_105:
        /* <DEDUP_REMOVED lines=14> */
.L_x_216:


//--------------------- .text._Z13small_scan_1dv  --------------------------
	.section	.text._Z13small_scan_1dv,"ax",@progbits
	.align	128
        .global         _Z13small_scan_1dv
        .type           _Z13small_scan_1dv,@function
        .size           _Z13small_scan_1dv,(.L_x_217 - _Z13small_scan_1dv)
        .other          _Z13small_scan_1dv,@"STO_CUDA_ENTRY STV_DEFAULT"
_Z13small_scan_1dv:
.text._Z13small_scan_1dv:
[----:B------:R-:W-:Y:S01]  /*0000*/  LDC R1, c[0x0][0x37c] ;  /* 0x0000df00ff017b82 */ /* 0x000fe20000000800 */
[----:B------:R-:W0:Y:S01]  /*0010*/  S2R R6, SR_TID.X ;  /* 0x0000000000067919 */ /* 0x000e220000002100 */
[----:B------:R-:W1:Y:S01]  /*0020*/  LDCU.64 UR6, c[0x4][0x10] ;  /* 0x01000200ff0677ac */ /* 0x000e620008000a00 */
[----:B------:R-:W2:Y:S01]  /*0030*/  LDCU.64 UR4, c[0x0][0x358] ;  /* 0x00006b00ff0477ac */ /* 0x000ea20008000a00 */
[----:B0-----:R-:W-:-:S05]  /*0040*/  IMAD.SHL.U32 R0, R6, 0x4, RZ ;  /* 0x0000000406007824 */ /* 0x001fca00078e00ff */
[----:B------:R-:W-:-:S04]  /*0050*/  LOP3.LUT R0, R0, 0x7c, RZ, 0xc0, !PT ;  /* 0x0000007c00007812 */ /* 0x000fc800078ec0ff */
[----:B-1----:R-:W-:-:S05]  /*0060*/  IADD3 R2, P0, PT, R0, UR6, RZ ;  /* 0x0000000600027c10 */ /* 0x002fca000ff1e0ff */
[----:B------:R-:W-:-:S05]  /*0070*/  IMAD.X R3, RZ, RZ, UR7, P0 ;  /* 0x00000007ff037e24 */ /* 0x000fca00080e06ff */
[----:B--2---:R-:W2:Y:S01]  /*0080*/  LDG.E R4, desc[UR4][R2.64] ;  /* 0x0000000402047981 */ /* 0x004ea2000c1e1900 */
[----:B------:R-:W-:-:S03]  /*0090*/  LOP3.LUT P0, R0, R6, 0x1f, RZ, 0xc0, !PT ;  /* 0x0000001f06007812 */ /* 0x000fc6000780c0ff */
[----:B--2---:R-:W0:Y:S02]  /*00a0*/  SHFL.UP PT, R5, R4, 0x1, RZ ;  /* 0x0420000004057989 */ /* 0x004e2400000e00ff */
[----:B0-----:R-:W-:-:S04]  /*00b0*/  LOP3.LUT R5, R5, 0x7fffffff, RZ, 0xc0, !PT ;  /* 0x7fffffff05057812 */ /* 0x001fc800078ec0ff */
[----:B------:R-:W-:Y:S02]  /*00c0*/  SEL R5, R5, RZ, P0 ;  /* 0x000000ff05057207 */ /* 0x000fe40000000000 */
[----:B------:R-:W-:-:S03]  /*00d0*/  ISETP.GE.U32.AND P0, PT, R0, 0x2, PT ;  /* 0x000000020000780c */ /* 0x000fc60003f06070 */
[----:B------:R-:W-:-:S05]  /*00e0*/  IMAD.IADD R5, R4, 0x1, R5 ;  /* 0x0000000104057824 */ /* 0x000fca00078e0205 */
[----:B------:R-:W0:Y:S02]  /*00f0*/  SHFL.UP PT, R6, R5, 0x2, RZ ;  /* 0x0440000005067989 */ /* 0x000e2400000e00ff */
        /* <DEDUP_REMOVED lines=16> */
[----:B------:R-:W-:-:S05]  /*0200*/  SEL R5, R5, RZ, P0 ;  /* 0x000000ff05057207 */ /* 0x000fca0000000000 */
[----:B------:R-:W-:-:S05]  /*0210*/  IMAD.IADD R5, R4, 0x1, R5 ;  /* 0x0000000104057824 */ /* 0x000fca00078e0205 */
[----:B------:R-:W-:Y:S01]  /*0220*/  STG.E desc[UR4][R2.64], R5 ;  /* 0x0000000502007986 */ /* 0x000fe2000c101904 */
[----:B------:R-:W-:Y:S05]  /*0230*/  EXIT ;  /* 0x000000000000794d */ /* 0x000fea0003800000 */
.L_x_106:
        /* <DEDUP_REMOVED lines=12> */
.L_x_217:


//--------------------- .text._Z7scan_1dPjiii     --------------------------
	.section	.text._Z7scan_1dPjiii,"ax",@progbits
	.align	128
        .global         _Z7scan_1dPjiii
        .type           _Z7scan_1dPjiii,@function
        .size           _Z7scan_1dPjiii,(.L_x_218 - _Z7scan_1dPjiii)
        .other          _Z7scan_1dPjiii,@"STO_CUDA_ENTRY STV_DEFAULT"
_Z7scan_1dPjiii:
.text._Z7scan_1dPjiii:
[----:B------:R-:W-:Y:S01]  /*0000*/  LDC R1, c[0x0][0x37c] ;  /* 0x0000df00ff017b82 */ /* 0x000fe20000000800 */
[----:B------:R-:W0:Y:S07]  /*0010*/  S2R R7, SR_TID.X ;  /* 0x0000000000077919 */ /* 0x000e2e0000002100 */
[----:B------:R-:W1:Y:S01]  /*0020*/  LDC.64 R4, c[0x0][0x388] ;  /* 0x0000e200ff047b82 */ /* 0x000e620000000a00 */
[----:B------:R-:W2:Y:S01]  /*0030*/  LDCU UR4, c[0x0][0x390] ;  /* 0x00007200ff0477ac */ /* 0x000ea20008000800 */
[----:B------:R-:W2:Y:S01]  /*0040*/  S2R R0, SR_CTAID.X ;  /* 0x0000000000007919 */ /* 0x000ea20000002500 */
[----:B------:R-:W3:Y:S01]  /*0050*/  LDCU.64 UR6, c[0x0][0x358] ;  /* 0x00006b00ff0677ac */ /* 0x000ee20008000a00 */
[----:B------:R-:W4:Y:S01]  /*0060*/  LDCU.64 UR8, c[0x0][0x388] ;  /* 0x00007100ff0877ac */ /* 0x000f220008000a00 */
[----:B0-----:R-:W-:Y:S01]  /*0070*/  ISETP.NE.AND P0, PT, R7, RZ, PT ;  /* 0x000000ff0700720c */ /* 0x001fe20003f05270 */
[----:B--2---:R-:W-:-:S12]  /*0080*/  IMAD R9, R0, UR4, R7 ;  /* 0x0000000400097c24 */ /* 0x004fd8000f8e0207 */
[----:B------:R-:W0:Y:S01]  /*0090*/  @!P0 S2R R3, SR_CgaCtaId ;  /* 0x0000000000038919 */ /* 0x000e220000008800 */
[----:B------:R-:W-:-:S04]  /*00a0*/  @!P0 MOV R2, 0x400 ;  /* 0x0000040000028802 */ /* 0x000fc80000000f00 */
[----:B0-----:R-:W-:-:S05]  /*00b0*/  @!P0 LEA R2, R3, R2, 0x18 ;  /* 0x0000000203028211 */ /* 0x001fca00078ec0ff */
[----:B------:R0:W-:Y:S04]  /*00c0*/  @!P0 STS [R2], RZ ;  /* 0x000000ff02008388 */ /* 0x0001e80000000800 */
[----:B------:R0:W-:Y:S01]  /*00d0*/  @!P0 STS [R2+0x84], RZ ;  /* 0x000084ff02008388 */ /* 0x0001e20000000800 */
[----:B------:R-:W-:Y:S01]  /*00e0*/  BAR.SYNC.DEFER_BLOCKING 0x0 ;  /* 0x0000000000007b1d */ /* 0x000fe20000010000 */
[----:B-1----:R-:W-:-:S04]  /*00f0*/  ISETP.GE.AND P0, PT, R9, R4, PT ;  /* 0x000000040900720c */ /* 0x002fc80003f06270 */
[----:B------:R-:W-:-:S13]  /*0100*/  ISETP.LT.OR P0, PT, R5, 0x1, P0 ;  /* 0x000000010500780c */ /* 0x000fda0000701670 */
[----:B0--34-:R-:W-:Y:S05]  /*0110*/  @P0 BRA `(.L_x_107) ;  /* 0x0000000400840947 */ /* 0x019fea0003800000 */
[----:B------:R-:W0:Y:S01]  /*0120*/  S2R R5, SR_CgaCtaId ;  /* 0x0000000000057919 */ /* 0x000e220000008800 */
[----:B------:R-:W1:Y:S01]  /*0130*/  LDC.64 R2, c[0x0][0x380] ;  /* 0x0000e000ff027b82 */ /* 0x000e620000000a00 */
[----:B------:R-:W-:Y:S01]  /*0140*/  MOV R4, 0x400 ;  /* 0x0000040000047802 */ /* 0x000fe20000000f00 */
[----:B------:R-:W-:Y:S01]  /*0150*/  IMAD.MOV.U32 R10, RZ, RZ, RZ ;  /* 0x000000ffff0a7224 */ /* 0x000fe200078e00ff */
[----:B------:R-:W2:Y:S01]  /*0160*/  S2R R11, SR_CgaCtaId ;  /* 0x00000000000b7919 */ /* 0x000ea20000008800 */
[----:B------:R-:W-:Y:S02]  /*0170*/  LOP3.LUT R6, R9, 0x3ff, RZ, 0xc0, !PT ;  /* 0x000003ff09067812 */ /* 0x000fe400078ec0ff */
[----:B------:R-:W-:Y:S02]  /*0180*/  MOV R8, 0x400 ;  /* 0x0000040000087802 */ /* 0x000fe40000000f00 */
[----:B------:R-:W-:Y:S02]  /*0190*/  ISETP.NE.AND P0, PT, R6, 0x3ff, PT ;  /* 0x000003ff0600780c */ /* 0x000fe40003f05270 */
[----:B------:R-:W-:-:S02]  /*01a0*/  LOP3.LUT R6, R7, 0x1f, RZ, 0xc0, !PT ;  /* 0x0000001f07067812 */ /* 0x000fc400078ec0ff */
[----:B------:R-:W-:Y:S02]  /*01b0*/  P2R R17, PR, RZ, 0x1 ;  /* 0x00000001ff117803 */ /* 0x000fe40000000000 */
[C---:B------:R-:W-:Y:S02]  /*01c0*/  ISETP.GE.U32.AND P0, PT, R6.reuse, 0x10, PT ;  /* 0x000000100600780c */ /* 0x040fe40003f06070 */
[C---:B------:R-:W-:Y:S02]  /*01d0*/  ISETP.GE.U32.AND P1, PT, R6.reuse, 0x8, PT ;  /* 0x000000080600780c */ /* 0x040fe40003f26070 */
[C---:B------:R-:W-:Y:S02]  /*01e0*/  ISETP.GE.U32.AND P2, PT, R6.reuse, 0x4, PT ;  /* 0x000000040600780c */ /* 0x040fe40003f46070 */
[C---:B------:R-:W-:Y:S02]  /*01f0*/  ISETP.GE.U32.AND P3, PT, R6.reuse, 0x2, PT ;  /* 0x000000020600780c */ /* 0x040fe40003f66070 */
[----:B------:R-:W-:-:S02]  /*0200*/  ISETP.NE.AND P4, PT, R6, RZ, PT ;  /* 0x000000ff0600720c */ /* 0x000fc40003f85270 */
[----:B0-----:R-:W-:Y:S02]  /*0210*/  LEA R5, R5, R4, 0x18 ;  /* 0x0000000405057211 */ /* 0x001fe400078ec0ff */
[----:B------:R-:W-:Y:S02]  /*0220*/  SHF.R.U32.HI R4, RZ, 0x3, R7 ;  /* 0x00000003ff047819 */ /* 0x000fe40000011607 */
[----:B--2---:R-:W-:Y:S01]  /*0230*/  LEA R8, R11, R8, 0x18 ;  /* 0x000000080b087211 */ /* 0x004fe200078ec0ff */
[----:B------:R-:W-:Y:S01]  /*0240*/  IMAD R12, R6, 0x4, R5 ;  /* 0x00000004060c7824 */ /* 0x000fe200078e0205 */
[----:B------:R-:W-:-:S05]  /*0250*/  LOP3.LUT R4, R4, 0x7c, RZ, 0xc0, !PT ;  /* 0x0000007c04047812 */ /* 0x000fca00078ec0ff */
[----:B------:R-:W-:-:S07]  /*0260*/  IMAD.IADD R11, R5, 0x1, R4 ;  /* 0x00000001050b7824 */ /* 0x000fce00078e0204 */
.L_x_111:
[----:B-1----:R-:W-:-:S05]  /*0270*/  IMAD.WIDE R4, R9, 0x4, R2 ;  /* 0x0000000409047825 */ /* 0x002fca00078e0202 */
[----:B------:R-:W2:Y:S01]  /*0280*/  LDG.E R13, desc[UR6][R4.64] ;  /* 0x00000006040d7981 */ /* 0x000ea2000c1e1900 */
[----:B------:R-:W-:Y:S01]  /*0290*/  UMOV UR4, 0xffffffff ;  /* 0xffffffff00047882 */ /* 0x000fe20000000000 */
[----:B--2---:R-:W-:-:S04]  /*02a0*/  ISETP.NE.AND P5, PT, R13, RZ, PT ;  /* 0x000000ff0d00720c */ /* 0x004fc80003fa5270 */
[----:B------:R-:W-:Y:S01]  /*02b0*/  SEL R13, RZ, 0x80000001, P5 ;  /* 0x80000001ff0d7807 */ /* 0x000fe20002800000 */
[----:B------:R-:W-:Y:S08]  /*02c0*/  BRA.DIV UR4, `(.L_x_108) ;  /* 0x0000000604447947 */ /* 0x000ff0000b800000 */
[----:B------:R-:W0:Y:S02]  /*02d0*/  SHFL.UP PT, R14, R13, 0x1, RZ ;  /* 0x042000000d0e7989 */ /* 0x000e2400000e00ff */
[----:B0-----:R-:W-:-:S04]  /*02e0*/  LOP3.LUT R14, R14, 0x7fffffff, RZ, 0xc0, !PT ;  /* 0x7fffffff0e0e7812 */ /* 0x001fc800078ec0ff */
[----:B------:R-:W-:-:S05]  /*02f0*/  SEL R14, R14, RZ, P4 ;  /* 0x000000ff0e0e7207 */ /* 0x000fca0002000000 */
[----:B------:R-:W-:-:S05]  /*0300*/  IMAD.IADD R14, R13, 0x1, R14 ;  /* 0x000000010d0e7824 */ /* 0x000fca00078e020e */
        /* <DEDUP_REMOVED lines=12> */
[----:B------:R0:W1:Y:S02]  /*03d0*/  SHFL.UP PT, R14, R13, 0x10, RZ ;  /* 0x060000000d0e7989 */ /* 0x00006400000e00ff */
.L_x_117:
[----:B-1----:R-:W-:Y:S01]  /*03e0*/  LOP3.LUT R14, R14, 0x7fffffff, RZ, 0xc0, !PT ;  /* 0x7fffffff0e0e7812 */ /* 0x002fe200078ec0ff */
[----:B------:R-:W-:Y:S05]  /*03f0*/  WARPSYNC.ALL ;  /* 0x0000000000007948 */ /* 0x000fea0003800000 */
[----:B------:R-:W-:Y:S02]  /*0400*/  ISETP.NE.AND P5, PT, R6, 0x1f, PT ;  /* 0x0000001f0600780c */ /* 0x000fe40003fa5270 */
[----:B------:R-:W-:-:S05]  /*0410*/  SEL R14, R14, RZ, P0 ;  /* 0x000000ff0e0e7207 */ /* 0x000fca0000000000 */
[----:B------:R-:W-:-:S06]  /*0420*/  IMAD.IADD R14, R13, 0x1, R14 ;  /* 0x000000010d0e7824 */ /* 0x000fcc00078e020e */
[----:B------:R1:W-:Y:S01]  /*0430*/  @!P5 STS [R11+0x4], R14 ;  /* 0x0000040e0b00d388 */ /* 0x0003e20000000800 */
[----:B------:R-:W-:Y:S01]  /*0440*/  BAR.SYNC.DEFER_BLOCKING 0x0 ;  /* 0x0000000000007b1d */ /* 0x000fe20000010000 */
[----:B------:R-:W-:-:S13]  /*0450*/  ISETP.GT.U32.AND P5, PT, R7, 0x1f, PT ;  /* 0x0000001f0700780c */ /* 0x000fda0003fa4070 */
[----:B-1----:R-:W-:Y:S05]  /*0460*/  @P5 BRA `(.L_x_109) ;  /* 0x0000000000745947 */ /* 0x002fea0003800000 */
[----:B0-----:R0:W1:Y:S01]  /*0470*/  LDS R13, [R12] ;  /* 0x000000000c0d7984 */ /* 0x0010620000000800 */
[----:B------:R-:W-:Y:S01]  /*0480*/  UMOV UR4, 0xffffffff ;  /* 0xffffffff00047882 */ /* 0x000fe20000000000 */
[C---:B------:R-:W-:Y:S02]  /*0490*/  ISETP.GE.U32.AND P0, PT, R6.reuse, 0x10, PT ;  /* 0x000000100600780c */ /* 0x040fe40003f06070 */
[C---:B------:R-:W-:Y:S02]  /*04a0*/  ISETP.GE.U32.AND P1, PT, R6.reuse, 0x8, PT ;  /* 0x000000080600780c */ /* 0x040fe40003f26070 */
[C---:B------:R-:W-:Y:S02]  /*04b0*/  ISETP.GE.U32.AND P2, PT, R6.reuse, 0x4, PT ;  /* 0x000000040600780c */ /* 0x040fe40003f46070 */
[C---:B------:R-:W-:Y:S02]  /*04c0*/  ISETP.GE.U32.AND P3, PT, R6.reuse, 0x2, PT ;  /* 0x000000020600780c */ /* 0x040fe40003f66070 */
[----:B------:R-:W-:Y:S01]  /*04d0*/  ISETP.NE.AND P4, PT, R6, RZ, PT ;  /* 0x000000ff0600720c */ /* 0x000fe20003f85270 */
[----:B0-----:R-:W-:-:S12]  /*04e0*/  BRA.DIV UR4, `(.L_x_110) ;  /* 0x0000000604707947 */ /* 0x001fd8000b800000 */
[----:B-1----:R-:W0:Y:S02]  /*04f0*/  SHFL.UP PT, R15, R13, 0x1, RZ ;  /* 0x042000000d0f7989 */ /* 0x002e2400000e00ff */
        /* <DEDUP_REMOVED lines=16> */
.L_x_123:
[----:B-1----:R-:W-:-:S04]  /*0600*/  LOP3.LUT R16, R16, 0x7fffffff, RZ, 0xc0, !PT ;  /* 0x7fffffff10107812 */ /* 0x002fc800078ec0ff */
[----:B------:R-:W-:-:S05]  /*0610*/  SEL R16, R16, RZ, P0 ;  /* 0x000000ff10107207 */ /* 0x000fca0000000000 */
[----:B0-----:R-:W-:-:S05]  /*0620*/  IMAD.IADD R13, R13, 0x1, R16 ;  /* 0x000000010d0d7824 */ /* 0x001fca00078e0210 */
[----:B------:R1:W-:Y:S02]  /*0630*/  STS [R12], R13 ;  /* 0x0000000d0c007388 */ /* 0x0003e40000000800 */
.L_x_109:
[----:B------:R-:W-:Y:S05]  /*0640*/  WARPSYNC.ALL ;  /* 0x0000000000007948 */ /* 0x000fea0003800000 */
[----:B------:R-:W-:Y:S01]  /*0650*/  BAR.SYNC.DEFER_BLOCKING 0x0 ;  /* 0x0000000000007b1d */ /* 0x000fe20000010000 */
[----:B------:R-:W-:Y:S01]  /*0660*/  ISETP.NE.AND P5, PT, R17, RZ, PT ;  /* 0x000000ff1100720c */ /* 0x000fe20003fa5270 */
[----:B------:R-:W-:Y:S02]  /*0670*/  VIADD R10, R10, 0x1 ;  /* 0x000000010a0a7836 */ /* 0x000fe40000000000 */
[----:B------:R-:W-:-:S05]  /*0680*/  VIADD R9, R9, 0x400 ;  /* 0x0000040009097836 */ /* 0x000fca0000000000 */
[----:B------:R-:W-:Y:S01]  /*0690*/  ISETP.LT.AND P6, PT, R9, UR8, PT ;  /* 0x0000000809007c0c */ /* 0x000fe2000bfc1270 */
[----:B01----:R-:W-:Y:S04]  /*06a0*/  LDS R13, [R11] ;  /* 0x000000000b0d7984 */ /* 0x003fe80000000800 */
[----:B------:R-:W0:Y:S02]  /*06b0*/  LDS R15, [R8+0x84] ;  /* 0x00008400080f7984 */ /* 0x000e240000000800 */
[----:B0-----:R-:W-:Y:S02]  /*06c0*/  IADD3 R13, PT, PT, R15, R13, R14 ;  /* 0x0000000d0f0d7210 */ /* 0x001fe40007ffe00e */
[----:B------:R-:W-:-:S03]  /*06d0*/  @!P5 LOP3.LUT R15, R14, 0x7fffffff, RZ, 0xc0, !PT ;  /* 0x7fffffff0e0fd812 */ /* 0x000fc600078ec0ff */
[----:B------:R0:W-:Y:S01]  /*06e0*/  STG.E desc[UR6][R4.64], R13 ;  /* 0x0000000d04007986 */ /* 0x0001e2000c101906 */
[----:B------:R-:W-:Y:S06]  /*06f0*/  BAR.SYNC.DEFER_BLOCKING 0x0 ;  /* 0x0000000000007b1d */ /* 0x000fec0000010000 */
[----:B------:R0:W-:Y:S01]  /*0700*/  @!P5 STS [R8+0x84], R15 ;  /* 0x0000840f0800d388 */ /* 0x0001e20000000800 */
[----:B------:R-:W-:-:S13]  /*0710*/  ISETP.GE.AND P5, PT, R10, UR9, PT ;  /* 0x000000090a007c0c */ /* 0x000fda000bfa6270 */
[----:B0-----:R-:W-:Y:S05]  /*0720*/  @!P5 BRA P6, `(.L_x_111) ;  /* 0xfffffff800d0d947 */ /* 0x001fea000303ffff */
.L_x_107:
        /* <DEDUP_REMOVED lines=11> */
.L_x_108:
[----:B------:R-:W-:Y:S02]  /*07e0*/  IMAD.MOV.U32 R22, RZ, RZ, R13 ;  /* 0x000000ffff167224 */ /* 0x000fe400078e000d */
[----:B------:R-:W-:Y:S02]  /*07f0*/  IMAD.MOV.U32 R21, RZ, RZ, 0x1 ;  /* 0x00000001ff157424 */ /* 0x000fe400078e00ff */
[----:B------:R-:W-:Y:S02]  /*0800*/  IMAD.MOV.U32 R24, RZ, RZ, RZ ;  /* 0x000000ffff187224 */ /* 0x000fe400078e00ff */
[----:B------:R-:W-:-:S07]  /*0810*/  IMAD.MOV.U32 R19, RZ, RZ, -0x1 ;  /* 0xffffffffff137424 */ /* 0x000fce00078e00ff */
[----:B------:R-:W-:Y:S05]  /*0820*/  WARPSYNC.COLLECTIVE R19, `(.L_x_112) ;  /* 0x0000000013087348 */ /* 0x000fea0003c00000 */
[----:B------:R0:W1:Y:S02]  /*0830*/  SHFL.UP P5, R20, R22, R21, R24 ;  /* 0x0400001516147389 */ /* 0x00006400000a0018 */
[----:B01----:R-:W-:Y:S05]  /*0840*/  ENDCOLLECTIVE ;  /* 0x000000000000791b */ /* 0x003fea0003800000 */
.L_x_112:
[----:B------:R-:W-:Y:S02]  /*0850*/  IMAD.MOV.U32 R21, RZ, RZ, 0x2 ;  /* 0x00000002ff157424 */ /* 0x000fe400078e00ff */
[----:B------:R-:W-:-:S05]  /*0860*/  IMAD.MOV.U32 R14, RZ, RZ, R20 ;  /* 0x000000ffff0e7224 */ /* 0x000fca00078e0014 */
[----:B------:R-:W-:-:S04]  /*0870*/  LOP3.LUT R14, R14, 0x7fffffff, RZ, 0xc0, !PT ;  /* 0x7fffffff0e0e7812 */ /* 0x000fc800078ec0ff */
[----:B------:R-:W-:-:S05]  /*0880*/  SEL R14, R14, RZ, P4 ;  /* 0x000000ff0e0e7207 */ /* 0x000fca0002000000 */
[----:B------:R-:W-:-:S04]  /*0890*/  IMAD.IADD R14, R13, 0x1, R14 ;  /* 0x000000010d0e7824 */ /* 0x000fc800078e020e */
[----:B------:R-:W-:-:S07]  /*08a0*/  IMAD.MOV.U32 R22, RZ, RZ, R14 ;  /* 0x000000ffff167224 */ /* 0x000fce00078e000e */
[----:B------:R-:W-:Y:S05]  /*08b0*/  WARPSYNC.COLLECTIVE R19, `(.L_x_113) ;  /* 0x0000000013087348 */ /* 0x000fea0003c00000 */
[----:B------:R0:W1:Y:S02]  /*08c0*/  SHFL.UP P5, R20, R22, R21, R24 ;  /* 0x0400001516147389 */ /* 0x00006400000a0018 */
[----:B01----:R-:W-:Y:S05]  /*08d0*/  ENDCOLLECTIVE ;  /* 0x000000000000791b */ /* 0x003fea0003800000 */
.L_x_113:
        /* <DEDUP_REMOVED lines=9> */
.L_x_114:
        /* <DEDUP_REMOVED lines=9> */
.L_x_115:
        /* <DEDUP_REMOVED lines=9> */
.L_x_116:
[----:B------:R-:W-:Y:S01]  /*0a90*/  IMAD.MOV.U32 R14, RZ, RZ, R20 ;  /* 0x000000ffff0e7224 */ /* 0x000fe200078e0014 */
[----:B------:R-:W-:Y:S06]  /*0aa0*/  BRA `(.L_x_117) ;  /* 0xfffffff8004c7947 */ /* 0x000fec000383ffff */
.L_x_110:
[----:B-1----:R-:W-:Y:S02]  /*0ab0*/  IMAD.MOV.U32 R22, RZ, RZ, R13 ;  /* 0x000000ffff167224 */ /* 0x002fe400078e000d */
[----:B------:R-:W-:Y:S02]  /*0ac0*/  IMAD.MOV.U32 R21, RZ, RZ, 0x1 ;  /* 0x00000001ff157424 */ /* 0x000fe400078e00ff */
[----:B------:R-:W-:Y:S02]  /*0ad0*/  IMAD.MOV.U32 R24, RZ, RZ, RZ ;  /* 0x000000ffff187224 */ /* 0x000fe400078e00ff */
[----:B------:R-:W-:-:S07]  /*0ae0*/  IMAD.MOV.U32 R19, RZ, RZ, -0x1 ;  /* 0xffffffffff137424 */ /* 0x000fce00078e00ff */
[----:B------:R-:W-:Y:S05]  /*0af0*/  WARPSYNC.COLLECTIVE R19, `(.L_x_118) ;  /* 0x0000000013087348 */ /* 0x000fea0003c00000 */
[----:B------:R0:W1:Y:S02]  /*0b00*/  SHFL.UP P5, R20, R22, R21, R24 ;  /* 0x0400001516147389 */ /* 0x00006400000a0018 */
[----:B01----:R-:W-:Y:S05]  /*0b10*/  ENDCOLLECTIVE ;  /* 0x000000000000791b */ /* 0x003fea0003800000 */
.L_x_118:
        /* <DEDUP_REMOVED lines=9> */
.L_x_119:
        /* <DEDUP_REMOVED lines=9> */
.L_x_120:
        /* <DEDUP_REMOVED lines=9> */
.L_x_121:
        /* <DEDUP_REMOVED lines=9> */
.L_x_122:
[----:B------:R-:W-:Y:S01]  /*0d60*/  IMAD.MOV.U32 R16, RZ, RZ, R20 ;  /* 0x000000ffff107224 */ /* 0x000fe200078e0014 */
[----:B------:R-:W-:Y:S06]  /*0d70*/  BRA `(.L_x_123) ;  /* 0xfffffff800207947 */ /* 0x000fec000383ffff */
.L_x_124:
        /* <DEDUP_REMOVED lines=16> */
.L_x_218:


//--------------------- .text._Z10sat_kernelP6clauseS0_Pjii --------------------------
	.section	.text._Z10sat_kernelP6clauseS0_Pjii,"ax",@progbits
	.align	128
        .global         _Z10sat_kernelP6clauseS0_Pjii
        .type           _Z10sat_kernelP6clauseS0_Pjii,@function
        .size           _Z10sat_kernelP6clauseS0_Pjii,(.L_x_219 - _Z10sat_kernelP6clauseS0_Pjii)
        .other          _Z10sat_kernelP6clauseS0_Pjii,@"STO_CUDA_ENTRY STV_DEFAULT"
_Z10sat_kernelP6clauseS0_Pjii:
.text._Z10sat_kernelP6clauseS0_Pjii:
[----:B------:R-:W0:Y:S01]  /*0000*/  LDC R1, c[0x0][0x37c] ;  /* 0x0000df00ff017b82 */ /* 0x000e220000000800 */
[----:B------:R-:W1:Y:S01]  /*0010*/  S2R R15, SR_TID.X ;  /* 0x00000000000f7919 */ /* 0x000e620000002100 */
[----:B------:R-:W2:Y:S01]  /*0020*/  LDCU UR6, c[0x0][0x398] ;  /* 0x00007300ff0677ac */ /* 0x000ea20008000800 */
[----:B0-----:R-:W-:Y:S01]  /*0030*/  VIADD R1, R1, 0xfffffff8 ;  /* 0xfffffff801017836 */ /* 0x001fe20000000000 */
[----:B------:R-:W0:Y:S01]  /*0040*/  S2R R0, SR_CTAID.X ;  /* 0x0000000000007919 */ /* 0x000e220000002500 */
[----:B-1----:R-:W-:-:S05]  /*0050*/  SHF.R.U32.HI R13, RZ, 0x5, R15 ;  /* 0x00000005ff0d7819 */ /* 0x002fca000001160f */
[----:B0-----:R-:W-:-:S05]  /*0060*/  IMAD R13, R0, 0xa, R13 ;  /* 0x0000000a000d7824 */ /* 0x001fca00078e020d */
[----:B--2---:R-:W-:-:S13]  /*0070*/  ISETP.GE.AND P0, PT, R13, UR6, PT ;  /* 0x000000060d007c0c */ /* 0x004fda000bf06270 */
[----:B------:R-:W-:Y:S05]  /*0080*/  @P0 EXIT ;  /* 0x000000000000094d */ /* 0x000fea0003800000 */
[----:B------:R-:W0:Y:S01]  /*0090*/  LDC.64 R10, c[0x0][0x380] ;  /* 0x0000e000ff0a7b82 */ /* 0x000e220000000a00 */
[----:B------:R-:W1:Y:S01]  /*00a0*/  LDCU UR7, c[0x0][0x39c] ;  /* 0x00007380ff0777ac */ /* 0x000e620008000800 */
[----:B------:R-:W-:Y:S01]  /*00b0*/  IMAD.HI R0, R13, 0x55555556, RZ ;  /* 0x555555560d007827 */ /* 0x000fe200078e02ff */
[----:B------:R-:W2:Y:S04]  /*00c0*/  LDCU.64 UR4, c[0x0][0x358] ;  /* 0x00006b00ff0477ac */ /* 0x000ea80008000a00 */
[----:B------:R-:W-:Y:S01]  /*00d0*/  LEA.HI R14, R0, R0, RZ, 0x1 ;  /* 0x00000000000e7211 */ /* 0x000fe200078f08ff */
[----:B------:R-:W3:Y:S04]  /*00e0*/  LDCU.64 UR8, c[0x0][0x390] ;  /* 0x00007200ff0877ac */ /* 0x000ee80008000a00 */
[----:B-1----:R-:W-:-:S04]  /*00f0*/  IMAD R3, R14, UR7, RZ ;  /* 0x000000070e037c24 */ /* 0x002fc8000f8e02ff */
[----:B0-----:R-:W-:-:S05]  /*0100*/  IMAD.WIDE R10, R3, 0x4, R10 ;  /* 0x00000004030a7825 */ /* 0x001fca00078e020a */
[----:B--2---:R-:W2:Y:S04]  /*0110*/  LDG.E.U8 R6, desc[UR4][R10.64+0x1] ;  /* 0x000001040a067981 */ /* 0x004ea8000c1e1100 */
[----:B------:R-:W4:Y:S04]  /*0120*/  LDG.E.U8 R8, desc[UR4][R10.64+0x2] ;  /* 0x000002040a087981 */ /* 0x000f28000c1e1100 */
[----:B------:R-:W5:Y:S04]  /*0130*/  LDG.E.U8 R7, desc[UR4][R10.64+0x3] ;  /* 0x000003040a077981 */ /* 0x000f68000c1e1100 */
[----:B------:R-:W5:Y:S01]  /*0140*/  LDG.E.U8 R4, desc[UR4][R10.64] ;  /* 0x000000040a047981 */ /* 0x000f62000c1e1100 */
[----:B------:R-:W-:-:S04]  /*0150*/  IMAD R0, R14, -0x3, R13 ;  /* 0xfffffffd0e007824 */ /* 0x000fc800078e020d */
[----:B------:R-:W-:Y:S01]  /*0160*/  IMAD R3, R0, UR6, RZ ;  /* 0x0000000600037c24 */ /* 0x000fe2000f8e02ff */
[----:B------:R-:W-:-:S04]  /*0170*/  SHF.R.S32.HI R2, RZ, 0x1f, R14 ;  /* 0x0000001fff027819 */ /* 0x000fc8000001140e */
[----:B------:R-:W-:-:S04]  /*0180*/  IADD3 R9, P0, PT, R14, R3, RZ ;  /* 0x000000030e097210 */ /* 0x000fc80007f1e0ff */
[----:B------:R-:W-:Y:S02]  /*0190*/  LEA.HI.X.SX32 R12, R3, R2, 0x1, P0 ;  /* 0x00000002030c7211 */ /* 0x000fe400000f0eff */
[----:B---3--:R-:W-:Y:S01]  /*01a0*/  LEA R2, P1, R9, UR8, 0x2 ;  /* 0x0000000809027c11 */ /* 0x008fe2000f8210ff */
[----:B--2---:R-:W-:Y:S04]  /*01b0*/  STL.U8 [R1+0x1], R6 ;  /* 0x0000010601007387 */ /* 0x004fe80000100000 */
[----:B----4-:R-:W-:Y:S04]  /*01c0*/  STL.U8 [R1+0x2], R8 ;  /* 0x0000020801007387 */ /* 0x010fe80000100000 */
[----:B-----5:R-:W-:Y:S01]  /*01d0*/  STL.U8 [R1+0x3], R7 ;  /* 0x0000030701007387 */ /* 0x020fe20000100000 */
[----:B------:R-:W-:-:S04]  /*01e0*/  SHF.R.U32.HI R5, RZ, R0, R7 ;  /* 0x00000000ff057219 */ /* 0x000fc80000011607 */
[----:B------:R-:W-:Y:S01]  /*01f0*/  LOP3.LUT P0, RZ, R5, 0x8, RZ, 0xc0, !PT ;  /* 0x0000000805ff7812 */ /* 0x000fe2000780c0ff */
[----:B------:R-:W-:Y:S01]  /*0200*/  IMAD.IADD R5, R14, 0x1, R3 ;  /* 0x000000010e057824 */ /* 0x000fe200078e0203 */
[----:B------:R-:W-:Y:S01]  /*0210*/  LEA.HI.X R3, R9, UR9, R12, 0x2, P1 ;  /* 0x0000000909037c11 */ /* 0x000fe200088f140c */
[----:B------:R0:W-:Y:S02]  /*0220*/  STL.U8 [R1], R4 ;  /* 0x0000000401007387 */ /* 0x0001e40000100000 */
[----:B------:R-:W-:Y:S01]  /*0230*/  IMAD R5, R5, UR7, RZ ;  /* 0x0000000705057c24 */ /* 0x000fe2000f8e02ff */
[----:B0-----:R-:W-:-:S07]  /*0240*/  LOP3.LUT R4, R15, 0x1f, RZ, 0xc0, !PT ;  /* 0x0000001f0f047812 */ /* 0x001fce00078ec0ff */
[----:B------:R-:W-:Y:S05]  /*0250*/  @P0 BRA `(.L_x_125) ;  /* 0x0000001400a80947 */ /* 0x000fea0003800000 */
[----:B------:R-:W-:Y:S01]  /*0260*/  IMAD.MOV.U32 R8, RZ, RZ, 0x1 ;  /* 0x00000001ff087424 */ /* 0x000fe200078e00ff */
[C---:B------:R-:W-:Y:S01]  /*0270*/  LOP3.LUT R20, R0.reuse, 0x3, RZ, 0xc0, !PT ;  /* 0x0000000300147812 */ /* 0x040fe200078ec0ff */
[C---:B------:R-:W-:Y:S01]  /*0280*/  VIADD R22, R0.reuse, 0xffffffff ;  /* 0xffffffff00167836 */ /* 0x040fe20000000000 */
[----:B------:R-:W-:Y:S01]  /*0290*/  LOP3.LUT R17, R0, 0x7ffffffc, RZ, 0xc0, !PT ;  /* 0x7ffffffc00117812 */ /* 0x000fe200078ec0ff */
[C---:B------:R-:W-:Y:S02]  /*02a0*/  IMAD.IADD R16, R1.reuse, 0x1, R0 ;  /* 0x0000000101107824 */ /* 0x040fe400078e0200 */
[----:B------:R-:W-:Y:S02]  /*02b0*/  IMAD.MOV.U32 R14, RZ, RZ, R4 ;  /* 0x000000ffff0e7224 */ /* 0x000fe400078e0004 */
[----:B------:R-:W-:-:S07]  /*02c0*/  VIADD R12, R1, 0x1 ;  /* 0x00000001010c7836 */ /* 0x000fce0000000000 */
.L_x_153:
[----:B0-----:R-:W0:Y:S01]  /*02d0*/  LDC R19, c[0x0][0x39c] ;  /* 0x0000e700ff137b82 */ /* 0x001e220000000800 */
[----:B------:R-:W-:Y:S01]  /*02e0*/  UMOV UR6, 0xffffffff ;  /* 0xffffffff00067882 */ /* 0x000fe20000000000 */
[----:B0-----:R-:W-:Y:S02]  /*02f0*/  ISETP.GE.AND P0, PT, R14, R19, PT ;  /* 0x000000130e00720c */ /* 0x001fe40003f06270 */
[----:B------:R-:W-:Y:S11]  /*0300*/  BRA.DIV UR6, `(.L_x_126) ;  /* 0x0000001606907947 */ /* 0x000ff6000b800000 */
[----:B------:R-:W-:-:S13]  /*0310*/  VOTE.ANY P0, !P0 ;  /* 0x0000000000ff7806 */ /* 0x000fda0004000100 */
.L_x_156:
[----:B------:R-:W-:Y:S05]  /*0320*/  @!P0 BRA `(.L_x_127) ;  /* 0x0000001400408947 */ /* 0x000fea0003800000 */
[----:B------:R-:W-:Y:S01]  /*0330*/  ISETP.GE.AND P0, PT, R14, R19, PT ;  /* 0x000000130e00720c */ /* 0x000fe20003f06270 */
[----:B------:R-:W-:-:S12]  /*0340*/  BSSY.RECONVERGENT B0, `(.L_x_128) ;  /* 0x0000133000007945 */ /* 0x000fd80003800200 */
[----:B------:R-:W-:Y:S05]  /*0350*/  @P0 BRA `(.L_x_129) ;  /* 0x0000001000c40947 */ /* 0x000fea0003800000 */
[----:B------:R-:W-:Y:S01]  /*0360*/  IMAD.WIDE.U32 R6, R14, 0x4, R10 ;  /* 0x000000040e067825 */ /* 0x000fe200078e000a */
[----:B------:R0:W5:Y:S04]  /*0370*/  LDL.U8 R18, [R16] ;  /* 0x0000000010127983 */ /* 0x0001680000100000 */
[----:B------:R-:W2:Y:S04]  /*0380*/  LDG.E.U8 R23, desc[UR4][R6.64+0x3] ;  /* 0x0000030406177981 */ /* 0x000ea8000c1e1100 */
[----:B------:R0:W5:Y:S04]  /*0390*/  LDG.E.U8 R15, desc[UR4][R6.64] ;  /* 0x00000004060f7981 */ /* 0x000168000c1e1100 */
[----:B------:R0:W5:Y:S04]  /*03a0*/  LDG.E.U8 R9, desc[UR4][R6.64+0x1] ;  /* 0x0000010406097981 */ /* 0x000168000c1e1100 */
[----:B------:R0:W5:Y:S01]  /*03b0*/  LDG.E.U8 R21, desc[UR4][R6.64+0x2] ;  /* 0x0000020406157981 */ /* 0x000162000c1e1100 */
[----:B------:R-:W-:Y:S01]  /*03c0*/  ISETP.GE.AND P0, PT, R0, 0x1, PT ;  /* 0x000000010000780c */ /* 0x000fe20003f06270 */
[----:B------:R-:W-:Y:S01]  /*03d0*/  BSSY.RECONVERGENT B1, `(.L_x_130) ;  /* 0x000005c000017945 */ /* 0x000fe20003800200 */
[----:B--2---:R-:W-:-:S11]  /*03e0*/  PRMT R24, R23, 0x7610, R24 ;  /* 0x0000761017187816 */ /* 0x004fd60000000018 */
[----:B0-----:R-:W-:Y:S05]  /*03f0*/  @!P0 BRA `(.L_x_131) ;  /* 0x0000000400648947 */ /* 0x001fea0003800000 */
[----:B------:R-:W-:Y:S01]  /*0400*/  ISETP.GE.U32.AND P1, PT, R22, 0x3, PT ;  /* 0x000000031600780c */ /* 0x000fe20003f26070 */
[----:B------:R-:W-:Y:S01]  /*0410*/  BSSY.RECONVERGENT B2, `(.L_x_132) ;  /* 0x0000034000027945 */ /* 0x000fe20003800200 */
[----:B------:R-:W-:Y:S01]  /*0420*/  IMAD.MOV.U32 R6, RZ, RZ, RZ ;  /* 0x000000ffff067224 */ /* 0x000fe200078e00ff */
[----:B------:R-:W-:-:S10]  /*0430*/  PRMT R24, R23, 0x7610, R24 ;  /* 0x0000761017187816 */ /* 0x000fd40000000018 */
[----:B------:R-:W-:Y:S05]  /*0440*/  @!P1 BRA `(.L_x_133) ;  /* 0x0000000000c09947 */ /* 0x000fea0003800000 */
[----:B------:R-:W-:Y:S01]  /*0450*/  LOP3.LUT R17, R0, 0x7ffffffc, RZ, 0xc0, !PT ;  /* 0x7ffffffc00117812 */ /* 0x000fe200078ec0ff */
[----:B------:R-:W-:Y:S01]  /*0460*/  BSSY.RECONVERGENT B3, `(.L_x_134) ;  /* 0x000002d000037945 */ /* 0x000fe20003800200 */
[----:B------:R-:W-:Y:S01]  /*0470*/  IMAD.MOV.U32 R6, RZ, RZ, R12 ;  /* 0x000000ffff067224 */ /* 0x000fe200078e000c */
[----:B------:R-:W-:Y:S02]  /*0480*/  PRMT R24, R23, 0x7610, R24 ;  /* 0x0000761017187816 */ /* 0x000fe40000000018 */
[----:B------:R-:W-:-:S07]  /*0490*/  IMAD.MOV R25, RZ, RZ, -R17 ;  /* 0x000000ffff197224 */ /* 0x000fce00078e0a11 */
.L_x_135:
[----:B------:R-:W2:Y:S02]  /*04a0*/  LDL.U8 R26, [R6+-0x1] ;  /* 0xffffff00061a7983 */ /* 0x000ea40000100000 */
[----:B--2--5:R-:W-:-:S04]  /*04b0*/  LOP3.LUT R26, R26, R15, RZ, 0x3c, !PT ;  /* 0x0000000f1a1a7212 */ /* 0x024fc800078e3cff */
[C---:B------:R-:W-:Y:S02]  /*04c0*/  PRMT R7, R26.reuse, 0x8880, RZ ;  /* 0x000088801a077816 */ /* 0x040fe400000000ff */
[----:B------:R-:W-:Y:S02]  /*04d0*/  LOP3.LUT P2, RZ, R26, 0x7f, RZ, 0xc0, !PT ;  /* 0x0000007f1aff7812 */ /* 0x000fe4000784c0ff */
[----:B------:R-:W2:Y:S01]  /*04e0*/  LDL.U8 R26, [R6] ;  /* 0x00000000061a7983 */ /* 0x000ea20000100000 */
[----:B------:R-:W-:Y:S01]  /*04f0*/  ISETP.GT.AND P1, PT, R7, -0x1, PT ;  /* 0xffffffff0700780c */ /* 0x000fe20003f24270 */
[----:B------:R-:W-:-:S05]  /*0500*/  IMAD.MOV.U32 R7, RZ, RZ, 0x8 ;  /* 0x00000008ff077424 */ /* 0x000fca00078e00ff */
[----:B------:R-:W-:-:S04]  /*0510*/  SEL R27, R7, 0x9, P1 ;  /* 0x00000009071b7807 */ /* 0x000fc80000800000 */
[----:B------:R-:W-:-:S04]  /*0520*/  LOP3.LUT R27, R24, R27, RZ, 0xfc, !PT ;  /* 0x0000001b181b7212 */ /* 0x000fc800078efcff */
[C---:B------:R-:W-:Y:S02]  /*0530*/  SEL R23, R27.reuse, R23, !P2 ;  /* 0x000000171b177207 */ /* 0x040fe40005000000 */
[----:B------:R-:W-:Y:S02]  /*0540*/  SEL R24, R27, R24, !P2 ;  /* 0x000000181b187207 */ /* 0x000fe40005000000 */
[----:B--2---:R-:W-:-:S04]  /*0550*/  LOP3.LUT R27, R26, R15, RZ, 0x3c, !PT ;  /* 0x0000000f1a1b7212 */ /* 0x004fc800078e3cff */
[----:B------:R-:W-:-:S04]  /*0560*/  PRMT R26, R27, 0x8880, RZ ;  /* 0x000088801b1a7816 */ /* 0x000fc800000000ff */
[----:B------:R-:W-:Y:S02]  /*0570*/  ISETP.GT.AND P1, PT, R26, -0x1, PT ;  /* 0xffffffff1a00780c */ /* 0x000fe40003f24270 */
[----:B------:R-:W2:Y:S01]  /*0580*/  LDL.U8 R26, [R6+0x1] ;  /* 0x00000100061a7983 */ /* 0x000ea20000100000 */
[----:B------:R-:W-:Y:S02]  /*0590*/  LOP3.LUT P2, RZ, R27, 0x7f, RZ, 0xc0, !PT ;  /* 0x0000007f1bff7812 */ /* 0x000fe4000784c0ff */
[----:B------:R-:W-:-:S04]  /*05a0*/  SEL R27, R7, 0x9, P1 ;  /* 0x00000009071b7807 */ /* 0x000fc80000800000 */
[----:B------:R-:W-:-:S04]  /*05b0*/  LOP3.LUT R27, R24, R27, RZ, 0xfc, !PT ;  /* 0x0000001b181b7212 */ /* 0x000fc800078efcff */
[C---:B------:R-:W-:Y:S02]  /*05c0*/  SEL R23, R27.reuse, R23, !P2 ;  /* 0x000000171b177207 */ /* 0x040fe40005000000 */
[----:B------:R-:W-:Y:S02]  /*05d0*/  SEL R27, R27, R24, !P2 ;  /* 0x000000181b1b7207 */ /* 0x000fe40005000000 */
[----:B--2---:R-:W-:-:S04]  /*05e0*/  LOP3.LUT R26, R26, R15, RZ, 0x3c, !PT ;  /* 0x0000000f1a1a7212 */ /* 0x004fc800078e3cff */
[----:B------:R-:W-:-:S04]  /*05f0*/  PRMT R24, R26, 0x8880, RZ ;  /* 0x000088801a187816 */ /* 0x000fc800000000ff */
[----:B------:R-:W-:Y:S02]  /*0600*/  ISETP.GT.AND P1, PT, R24, -0x1, PT ;  /* 0xffffffff1800780c */ /* 0x000fe40003f24270 */
[----:B------:R0:W2:Y:S01]  /*0610*/  LDL.U8 R24, [R6+0x2] ;  /* 0x0000020006187983 */ /* 0x0000a20000100000 */
[----:B------:R-:W-:Y:S02]  /*0620*/  LOP3.LUT P2, RZ, R26, 0x7f, RZ, 0xc0, !PT ;  /* 0x0000007f1aff7812 */ /* 0x000fe4000784c0ff */
[----:B------:R-:W-:-:S04]  /*0630*/  SEL R26, R7, 0x9, P1 ;  /* 0x00000009071a7807 */ /* 0x000fc80000800000 */
[----:B------:R-:W-:Y:S01]  /*0640*/  LOP3.LUT R26, R27, R26, RZ, 0xfc, !PT ;  /* 0x0000001a1b1a7212 */ /* 0x000fe200078efcff */
[----:B------:R-:W-:-:S03]  /*0650*/  VIADD R25, R25, 0x4 ;  /* 0x0000000419197836 */ /* 0x000fc60000000000 */
[C---:B------:R-:W-:Y:S02]  /*0660*/  SEL R23, R26.reuse, R23, !P2 ;  /* 0x000000171a177207 */ /* 0x040fe40005000000 */
[----:B------:R-:W-:Y:S01]  /*0670*/  SEL R27, R26, R27, !P2 ;  /* 0x0000001b1a1b7207 */ /* 0x000fe20005000000 */
[----:B0-----:R-:W-:Y:S01]  /*0680*/  VIADD R6, R6, 0x4 ;  /* 0x0000000406067836 */ /* 0x001fe20000000000 */
[----:B--2---:R-:W-:-:S04]  /*0690*/  LOP3.LUT R24, R24, R15, RZ, 0x3c, !PT ;  /* 0x0000000f18187212 */ /* 0x004fc800078e3cff */
[C---:B------:R-:W-:Y:S02]  /*06a0*/  LOP3.LUT P1, RZ, R24.reuse, 0x7f, RZ, 0xc0, !PT ;  /* 0x0000007f18ff7812 */ /* 0x040fe4000782c0ff */
[----:B------:R-:W-:-:S04]  /*06b0*/  PRMT R24, R24, 0x8880, RZ ;  /* 0x0000888018187816 */ /* 0x000fc800000000ff */
[----:B------:R-:W-:-:S04]  /*06c0*/  ISETP.GT.AND P2, PT, R24, -0x1, PT ;  /* 0xffffffff1800780c */ /* 0x000fc80003f44270 */
[----:B------:R-:W-:Y:S02]  /*06d0*/  SEL R24, R7, 0x9, P2 ;  /* 0x0000000907187807 */ /* 0x000fe40001000000 */
[----:B------:R-:W-:Y:S02]  /*06e0*/  ISETP.NE.AND P2, PT, R25, RZ, PT ;  /* 0x000000ff1900720c */ /* 0x000fe40003f45270 */
[----:B------:R-:W-:-:S04]  /*06f0*/  LOP3.LUT R24, R27, R24, RZ, 0xfc, !PT ;  /* 0x000000181b187212 */ /* 0x000fc800078efcff */
[C---:B------:R-:W-:Y:S02]  /*0700*/  SEL R23, R24.reuse, R23, !P1 ;  /* 0x0000001718177207 */ /* 0x040fe40004800000 */
[----:B------:R-:W-:-:S05]  /*0710*/  SEL R24, R24, R27, !P1 ;  /* 0x0000001b18187207 */ /* 0x000fca0004800000 */
[----:B------:R-:W-:Y:S05]  /*0720*/  @P2 BRA `(.L_x_135) ;  /* 0xfffffffc005c2947 */ /* 0x000fea000383ffff */
[----:B------:R-:W-:Y:S05]  /*0730*/  BSYNC.RECONVERGENT B3 ;  /* 0x0000000000037941 */ /* 0x000fea0003800200 */
.L_x_134:
[----:B------:R-:W-:-:S07]  /*0740*/  IMAD.MOV.U32 R6, RZ, RZ, R17 ;  /* 0x000000ffff067224 */ /* 0x000fce00078e0011 */
.L_x_133:
[----:B------:R-:W-:Y:S05]  /*0750*/  BSYNC.RECONVERGENT B2 ;  /* 0x0000000000027941 */ /* 0x000fea0003800200 */
.L_x_132:
[----:B------:R-:W-:-:S13]  /*0760*/  ISETP.NE.AND P1, PT, R20, RZ, PT ;  /* 0x000000ff1400720c */ /* 0x000fda0003f25270 */
[----:B------:R-:W-:Y:S05]  /*0770*/  @!P1 BRA `(.L_x_131) ;  /* 0x0000000000849947 */ /* 0x000fea0003800000 */
[----:B------:R-:W-:-:S05]  /*0780*/  IMAD.IADD R6, R1, 0x1, R6 ;  /* 0x0000000101067824 */ /* 0x000fca00078e0206 */
[----:B------:R-:W2:Y:S02]  /*0790*/  LDL.U8 R26, [R6] ;  /* 0x00000000061a7983 */ /* 0x000ea40000100000 */
[----:B--2--5:R-:W-:-:S04]  /*07a0*/  LOP3.LUT R26, R26, R15, RZ, 0x3c, !PT ;  /* 0x0000000f1a1a7212 */ /* 0x024fc800078e3cff */
[C---:B------:R-:W-:Y:S02]  /*07b0*/  PRMT R7, R26.reuse, 0x8880, RZ ;  /* 0x000088801a077816 */ /* 0x040fe400000000ff */
[----:B------:R-:W-:Y:S02]  /*07c0*/  LOP3.LUT P1, RZ, R26, 0x7f, RZ, 0xc0, !PT ;  /* 0x0000007f1aff7812 */ /* 0x000fe4000782c0ff */
[----:B------:R-:W-:Y:S01]  /*07d0*/  ISETP.GT.AND P2, PT, R7, -0x1, PT ;  /* 0xffffffff0700780c */ /* 0x000fe20003f44270 */
[----:B------:R-:W-:-:S05]  /*07e0*/  IMAD.MOV.U32 R7, RZ, RZ, 0x8 ;  /* 0x00000008ff077424 */ /* 0x000fca00078e00ff */
[----:B------:R-:W-:Y:S02]  /*07f0*/  SEL R25, R7, 0x9, P2 ;  /* 0x0000000907197807 */ /* 0x000fe40001000000 */
[----:B------:R-:W-:Y:S02]  /*0800*/  ISETP.NE.AND P2, PT, R20, 0x1, PT ;  /* 0x000000011400780c */ /* 0x000fe40003f45270 */
[----:B------:R-:W-:-:S04]  /*0810*/  LOP3.LUT R25, R24, R25, RZ, 0xfc, !PT ;  /* 0x0000001918197212 */ /* 0x000fc800078efcff */
[C---:B------:R-:W-:Y:S02]  /*0820*/  SEL R23, R25.reuse, R23, !P1 ;  /* 0x0000001719177207 */ /* 0x040fe40004800000 */
[----:B------:R-:W-:-:S05]  /*0830*/  SEL R24, R25, R24, !P1 ;  /* 0x0000001819187207 */ /* 0x000fca0004800000 */
[----:B------:R-:W-:Y:S05]  /*0840*/  @!P2 BRA `(.L_x_131) ;  /* 0x000000000050a947 */ /* 0x000fea0003800000 */
[----:B------:R-:W2:Y:S02]  /*0850*/  LDL.U8 R26, [R6+0x1] ;  /* 0x00000100061a7983 */ /* 0x000ea40000100000 */
[----:B--2---:R-:W-:-:S04]  /*0860*/  LOP3.LUT R26, R26, R15, RZ, 0x3c, !PT ;  /* 0x0000000f1a1a7212 */ /* 0x004fc800078e3cff */
[C---:B------:R-:W-:Y:S02]  /*0870*/  PRMT R25, R26.reuse, 0x8880, RZ ;  /* 0x000088801a197816 */ /* 0x040fe400000000ff */
[----:B------:R-:W-:Y:S02]  /*0880*/  LOP3.LUT P1, RZ, R26, 0x7f, RZ, 0xc0, !PT ;  /* 0x0000007f1aff7812 */ /* 0x000fe4000782c0ff */
[----:B------:R-:W-:-:S04]  /*0890*/  ISETP.GT.AND P2, PT, R25, -0x1, PT ;  /* 0xffffffff1900780c */ /* 0x000fc80003f44270 */
        /* <DEDUP_REMOVED lines=8> */
[----:B------:R-:W-:-:S13]  /*0920*/  LOP3.LUT P1, RZ, R25, 0x7f, RZ, 0xc0, !PT ;  /* 0x0000007f19ff7812 */ /* 0x000fda000782c0ff */
[----:B------:R-:W-:-:S04]  /*0930*/  @!P1 PRMT R25, R25, 0x8880, RZ ;  /* 0x0000888019199816 */ /* 0x000fc800000000ff */
[----:B------:R-:W-:-:S04]  /*0940*/  @!P1 ISETP.GT.AND P2, PT, R25, -0x1, PT ;  /* 0xffffffff1900980c */ /* 0x000fc80003f44270 */
[----:B------:R-:W-:-:S04]  /*0950*/  @!P1 SEL R7, R7, 0x9, P2 ;  /* 0x0000000907079807 */ /* 0x000fc80001000000 */
[----:B------:R-:W-:-:S04]  /*0960*/  @!P1 LOP3.LUT R7, R24, R7, RZ, 0xfc, !PT ;  /* 0x0000000718079212 */ /* 0x000fc800078efcff */
[C---:B------:R-:W-:Y:S02]  /*0970*/  @!P1 PRMT R23, R7.reuse, 0x7610, R23 ;  /* 0x0000761007179816 */ /* 0x040fe40000000017 */
[----:B------:R-:W-:-:S07]  /*0980*/  @!P1 PRMT R24, R7, 0x7610, R24 ;  /* 0x0000761007189816 */ /* 0x000fce0000000018 */
.L_x_131:
[----:B------:R-:W-:Y:S05]  /*0990*/  BSYNC.RECONVERGENT B1 ;  /* 0x0000000000017941 */ /* 0x000fea0003800200 */
.L_x_130:
[----:B-----5:R-:W-:Y:S01]  /*09a0*/  LOP3.LUT R6, R18, R15, RZ, 0x3c, !PT ;  /* 0x0000000f12067212 */ /* 0x020fe200078e3cff */
[----:B------:R-:W-:Y:S01]  /*09b0*/  IMAD.MOV.U32 R7, RZ, RZ, 0x8 ;  /* 0x00000008ff077424 */ /* 0x000fe200078e00ff */
[----:B------:R-:W-:Y:S02]  /*09c0*/  BSSY.RECONVERGENT B1, `(.L_x_136) ;  /* 0x0000060000017945 */ /* 0x000fe40003800200 */
[----:B------:R-:W-:-:S04]  /*09d0*/  PRMT R6, R6, 0x8880, RZ ;  /* 0x0000888006067816 */ /* 0x000fc800000000ff */
[----:B------:R-:W-:-:S04]  /*09e0*/  ISETP.GT.AND P1, PT, R6, -0x1, PT ;  /* 0xffffffff0600780c */ /* 0x000fc80003f24270 */
[----:B------:R-:W-:Y:S02]  /*09f0*/  SEL R7, R7, 0x9, !P1 ;  /* 0x0000000907077807 */ /* 0x000fe40004800000 */
[----:B------:R-:W-:Y:S02]  /*0a00*/  LOP3.LUT P1, RZ, R18, 0x7f, R15, 0x48, !PT ;  /* 0x0000007f12ff7812 */ /* 0x000fe4000782480f */
[----:B------:R-:W-:-:S04]  /*0a10*/  LOP3.LUT R7, R24, R7, RZ, 0xfc, !PT ;  /* 0x0000000718077212 */ /* 0x000fc800078efcff */
[C---:B------:R-:W-:Y:S02]  /*0a20*/  SEL R23, R7.reuse, R23, !P1 ;  /* 0x0000001707177207 */ /* 0x040fe40004800000 */
[----:B------:R-:W-:Y:S02]  /*0a30*/  SEL R7, R7, R24, !P1 ;  /* 0x0000001807077207 */ /* 0x000fe40004800000 */
[----:B------:R-:W-:Y:S02]  /*0a40*/  PRMT R25, R23, 0x7610, R25 ;  /* 0x0000761017197816 */ /* 0x000fe40000000019 */
[----:B------:R-:W-:Y:S01]  /*0a50*/  PRMT R23, R7, 0x7610, R23 ;  /* 0x0000761007177816 */ /* 0x000fe20000000017 */
[----:B------:R-:W-:Y:S06]  /*0a60*/  @!P0 BRA `(.L_x_137) ;  /* 0x0000000400548947 */ /* 0x000fec0003800000 */
[----:B------:R-:W-:Y:S01]  /*0a70*/  ISETP.GE.U32.AND P1, PT, R22, 0x3, PT ;  /* 0x000000031600780c */ /* 0x000fe20003f26070 */
[----:B------:R-:W-:Y:S01]  /*0a80*/  BSSY.RECONVERGENT B2, `(.L_x_138) ;  /* 0x0000030000027945 */ /* 0x000fe20003800200 */
[----:B------:R-:W-:-:S11]  /*0a90*/  IMAD.MOV.U32 R6, RZ, RZ, RZ ;  /* 0x000000ffff067224 */ /* 0x000fd600078e00ff */
[----:B------:R-:W-:Y:S05]  /*0aa0*/  @!P1 BRA `(.L_x_139) ;  /* 0x0000000000b49947 */ /* 0x000fea0003800000 */
[----:B------:R-:W-:Y:S01]  /*0ab0*/  BSSY.RECONVERGENT B3, `(.L_x_140) ;  /* 0x000002b000037945 */ /* 0x000fe20003800200 */
[----:B------:R-:W-:-:S07]  /*0ac0*/  IMAD.MOV.U32 R6, RZ, RZ, RZ ;  /* 0x000000ffff067224 */ /* 0x000fce00078e00ff */
.L_x_141:
[----:B------:R-:W-:-:S05]  /*0ad0*/  IMAD.IADD R24, R1, 0x1, R6 ;  /* 0x0000000101187824 */ /* 0x000fca00078e0206 */
[----:B------:R-:W2:Y:S04]  /*0ae0*/  LDL.U8 R28, [R24] ;  /* 0x00000000181c7983 */ /* 0x000ea80000100000 */
[----:B------:R-:W3:Y:S01]  /*0af0*/  LDL.U8 R26, [R24+0x1] ;  /* 0x00000100181a7983 */ /* 0x000ee20000100000 */
[----:B--2---:R-:W-:-:S04]  /*0b00*/  LOP3.LUT R28, R28, R9, RZ, 0x3c, !PT ;  /* 0x000000091c1c7212 */ /* 0x004fc800078e3cff */
[----:B------:R-:W-:Y:S02]  /*0b10*/  PRMT R7, R28, 0x8880, RZ ;  /* 0x000088801c077816 */ /* 0x000fe400000000ff */
[----:B---3--:R-:W-:Y:S02]  /*0b20*/  LOP3.LUT R27, R26, R9, RZ, 0x3c, !PT ;  /* 0x000000091a1b7212 */ /* 0x008fe400078e3cff */
[----:B------:R-:W-:Y:S01]  /*0b30*/  ISETP.GT.AND P1, PT, R7, -0x1, PT ;  /* 0xffffffff0700780c */ /* 0x000fe20003f24270 */
[----:B------:R-:W-:Y:S01]  /*0b40*/  IMAD.MOV.U32 R7, RZ, RZ, 0x10 ;  /* 0x00000010ff077424 */ /* 0x000fe200078e00ff */
[----:B------:R-:W-:Y:S02]  /*0b50*/  PRMT R26, R27, 0x8880, RZ ;  /* 0x000088801b1a7816 */ /* 0x000fe400000000ff */
[----:B------:R-:W-:Y:S02]  /*0b60*/  LOP3.LUT P2, RZ, R28, 0x7f, RZ, 0xc0, !PT ;  /* 0x0000007f1cff7812 */ /* 0x000fe4000784c0ff */
[----:B------:R-:W-:-:S02]  /*0b70*/  SEL R28, R7, 0x12, P1 ;  /* 0x00000012071c7807 */ /* 0x000fc40000800000 */
[----:B------:R-:W-:Y:S02]  /*0b80*/  ISETP.GT.AND P1, PT, R26, -0x1, PT ;  /* 0xffffffff1a00780c */ /* 0x000fe40003f24270 */
[----:B------:R-:W2:Y:S01]  /*0b90*/  LDL.U8 R26, [R24+0x2] ;  /* 0x00000200181a7983 */ /* 0x000ea20000100000 */
[----:B------:R-:W-:-:S04]  /*0ba0*/  LOP3.LUT R28, R23, R28, RZ, 0xfc, !PT ;  /* 0x0000001c171c7212 */ /* 0x000fc800078efcff */
[C---:B------:R-:W-:Y:S02]  /*0bb0*/  SEL R25, R28.reuse, R25, !P2 ;  /* 0x000000191c197207 */ /* 0x040fe40005000000 */
[----:B------:R-:W-:Y:S02]  /*0bc0*/  SEL R23, R28, R23, !P2 ;  /* 0x000000171c177207 */ /* 0x000fe40005000000 */
[----:B------:R0:W3:Y:S01]  /*0bd0*/  LDL.U8 R28, [R24+0x3] ;  /* 0x00000300181c7983 */ /* 0x0000e20000100000 */
[----:B------:R-:W-:Y:S02]  /*0be0*/  LOP3.LUT P2, RZ, R27, 0x7f, RZ, 0xc0, !PT ;  /* 0x0000007f1bff7812 */ /* 0x000fe4000784c0ff */
[----:B------:R-:W-:-:S04]  /*0bf0*/  SEL R27, R7, 0x12, P1 ;  /* 0x00000012071b7807 */ /* 0x000fc80000800000 */
[----:B------:R-:W-:-:S04]  /*0c00*/  LOP3.LUT R27, R23, R27, RZ, 0xfc, !PT ;  /* 0x0000001b171b7212 */ /* 0x000fc800078efcff */
[C---:B------:R-:W-:Y:S02]  /*0c10*/  SEL R25, R27.reuse, R25, !P2 ;  /* 0x000000191b197207 */ /* 0x040fe40005000000 */
[----:B------:R-:W-:Y:S01]  /*0c20*/  SEL R23, R27, R23, !P2 ;  /* 0x000000171b177207 */ /* 0x000fe20005000000 */
[----:B------:R-:W-:Y:S01]  /*0c30*/  VIADD R6, R6, 0x4 ;  /* 0x0000000406067836 */ /* 0x000fe20000000000 */
[----:B--2---:R-:W-:-:S04]  /*0c40*/  LOP3.LUT R26, R26, R9, RZ, 0x3c, !PT ;  /* 0x000000091a1a7212 */ /* 0x004fc800078e3cff */
[C---:B------:R-:W-:Y:S02]  /*0c50*/  LOP3.LUT P2, RZ, R26.reuse, 0x7f, RZ, 0xc0, !PT ;  /* 0x0000007f1aff7812 */ /* 0x040fe4000784c0ff */
[----:B------:R-:W-:-:S04]  /*0c60*/  PRMT R26, R26, 0x8880, RZ ;  /* 0x000088801a1a7816 */ /* 0x000fc800000000ff */
[----:B------:R-:W-:-:S04]  /*0c70*/  ISETP.GT.AND P1, PT, R26, -0x1, PT ;  /* 0xffffffff1a00780c */ /* 0x000fc80003f24270 */
[----:B0-----:R-:W-:Y:S02]  /*0c80*/  SEL R24, R7, 0x12, P1 ;  /* 0x0000001207187807 */ /* 0x001fe40000800000 */
[----:B---3--:R-:W-:Y:S02]  /*0c90*/  LOP3.LUT R28, R28, R9, RZ, 0x3c, !PT ;  /* 0x000000091c1c7212 */ /* 0x008fe400078e3cff */
[----:B------:R-:W-:-:S04]  /*0ca0*/  LOP3.LUT R24, R23, R24, RZ, 0xfc, !PT ;  /* 0x0000001817187212 */ /* 0x000fc800078efcff */
[C---:B------:R-:W-:Y:S02]  /*0cb0*/  SEL R25, R24.reuse, R25, !P2 ;  /* 0x0000001918197207 */ /* 0x040fe40005000000 */
[----:B------:R-:W-:Y:S02]  /*0cc0*/  SEL R23, R24, R23, !P2 ;  /* 0x0000001718177207 */ /* 0x000fe40005000000 */
[----:B------:R-:W-:Y:S02]  /*0cd0*/  PRMT R24, R28, 0x8880, RZ ;  /* 0x000088801c187816 */ /* 0x000fe400000000ff */
[----:B------:R-:W-:Y:S02]  /*0ce0*/  ISETP.NE.AND P2, PT, R6, R17, PT ;  /* 0x000000110600720c */ /* 0x000fe40003f45270 */
[----:B------:R-:W-:-:S04]  /*0cf0*/  ISETP.GT.AND P1, PT, R24, -0x1, PT ;  /* 0xffffffff1800780c */ /* 0x000fc80003f24270 */
[----:B------:R-:W-:Y:S02]  /*0d00*/  SEL R24, R7, 0x12, P1 ;  /* 0x0000001207187807 */ /* 0x000fe40000800000 */
[----:B------:R-:W-:Y:S02]  /*0d10*/  LOP3.LUT P1, RZ, R28, 0x7f, RZ, 0xc0, !PT ;  /* 0x0000007f1cff7812 */ /* 0x000fe4000782c0ff */
[----:B------:R-:W-:-:S04]  /*0d20*/  LOP3.LUT R24, R23, R24, RZ, 0xfc, !PT ;  /* 0x0000001817187212 */ /* 0x000fc800078efcff */
[C---:B------:R-:W-:Y:S02]  /*0d30*/  SEL R25, R24.reuse, R25, !P1 ;  /* 0x0000001918197207 */ /* 0x040fe40004800000 */
[----:B------:R-:W-:Y:S01]  /*0d40*/  SEL R23, R24, R23, !P1 ;  /* 0x0000001718177207 */ /* 0x000fe20004800000 */
[----:B------:R-:W-:Y:S06]  /*0d50*/  @P2 BRA `(.L_x_141) ;  /* 0xfffffffc005c2947 */ /* 0x000fec000383ffff */
[----:B------:R-:W-:Y:S05]  /*0d60*/  BSYNC.RECONVERGENT B3 ;  /* 0x0000000000037941 */ /* 0x000fea0003800200 */
.L_x_140:
[----:B------:R-:W-:-:S07]  /*0d70*/  IMAD.MOV.U32 R6, RZ, RZ, R17 ;  /* 0x000000ffff067224 */ /* 0x000fce00078e0011 */
.L_x_139:
[----:B------:R-:W-:Y:S05]  /*0d80*/  BSYNC.RECONVERGENT B2 ;  /* 0x0000000000027941 */ /* 0x000fea0003800200 */
.L_x_138:
[----:B------:R-:W-:-:S13]  /*0d90*/  ISETP.NE.AND P1, PT, R20, RZ, PT ;  /* 0x000000ff1400720c */ /* 0x000fda0003f25270 */
[----:B------:R-:W-:Y:S05]  /*0da0*/  @!P1 BRA `(.L_x_137) ;  /* 0x0000000000849947 */ /* 0x000fea0003800000 */
[----:B------:R-:W-:-:S05]  /*0db0*/  IMAD.IADD R6, R1, 0x1, R6 ;  /* 0x0000000101067824 */ /* 0x000fca00078e0206 */
[----:B------:R-:W2:Y:S02]  /*0dc0*/  LDL.U8 R24, [R6] ;  /* 0x0000000006187983 */ /* 0x000ea40000100000 */
[----:B--2---:R-:W-:-:S04]  /*0dd0*/  LOP3.LUT R24, R24, R9, RZ, 0x3c, !PT ;  /* 0x0000000918187212 */ /* 0x004fc800078e3cff */
        /* <DEDUP_REMOVED lines=30> */
.L_x_137:
[----:B------:R-:W-:Y:S05]  /*0fc0*/  BSYNC.RECONVERGENT B1 ;  /* 0x0000000000017941 */ /* 0x000fea0003800200 */
.L_x_136:
[----:B------:R-:W-:Y:S01]  /*0fd0*/  LOP3.LUT R6, R18, R9, RZ, 0x3c, !PT ;  /* 0x0000000912067212 */ /* 0x000fe200078e3cff */
        /* <DEDUP_REMOVED lines=8> */
[----:B------:R-:W-:Y:S01]  /*1060*/  SEL R23, R6, R23, !P1 ;  /* 0x0000001706177207 */ /* 0x000fe20004800000 */
[----:B------:R-:W-:Y:S06]  /*1070*/  @!P0 BRA `(.L_x_143) ;  /* 0x0000000400548947 */ /* 0x000fec0003800000 */
[----:B------:R-:W-:Y:S01]  /*1080*/  ISETP.GE.U32.AND P0, PT, R22, 0x3, PT ;  /* 0x000000031600780c */ /* 0x000fe20003f06070 */
[----:B------:R-:W-:Y:S01]  /*1090*/  BSSY.RECONVERGENT B2, `(.L_x_144) ;  /* 0x0000030000027945 */ /* 0x000fe20003800200 */
[----:B------:R-:W-:-:S11]  /*10a0*/  IMAD.MOV.U32 R6, RZ, RZ, RZ ;  /* 0x000000ffff067224 */ /* 0x000fd600078e00ff */
[----:B------:R-:W-:Y:S05]  /*10b0*/  @!P0 BRA `(.L_x_145) ;  /* 0x0000000000b48947 */ /* 0x000fea0003800000 */
[----:B------:R-:W-:Y:S01]  /*10c0*/  BSSY.RECONVERGENT B3, `(.L_x_146) ;  /* 0x000002b000037945 */ /* 0x000fe20003800200 */
[----:B------:R-:W-:-:S07]  /*10d0*/  IMAD.MOV.U32 R6, RZ, RZ, RZ ;  /* 0x000000ffff067224 */ /* 0x000fce00078e00ff */
.L_x_147:
        /* <DEDUP_REMOVED lines=42> */
.L_x_146:
[----:B------:R-:W-:-:S07]  /*1380*/  IMAD.MOV.U32 R6, RZ, RZ, R17 ;  /* 0x000000ffff067224 */ /* 0x000fce00078e0011 */
.L_x_145:
[----:B------:R-:W-:Y:S05]  /*1390*/  BSYNC.RECONVERGENT B2 ;  /* 0x0000000000027941 */ /* 0x000fea0003800200 */
.L_x_144:
        /* <DEDUP_REMOVED lines=35> */
.L_x_143:
[----:B------:R-:W-:Y:S05]  /*15d0*/  BSYNC.RECONVERGENT B1 ;  /* 0x0000000000017941 */ /* 0x000fea0003800200 */
.L_x_142:
[C---:B------:R-:W-:Y:S01]  /*15e0*/  LOP3.LUT R6, R18.reuse, R21, RZ, 0x3c, !PT ;  /* 0x0000001512067212 */ /* 0x040fe200078e3cff */
[----:B------:R-:W-:Y:S01]  /*15f0*/  IMAD.MOV.U32 R7, RZ, RZ, 0x20 ;  /* 0x00000020ff077424 */ /* 0x000fe200078e00ff */
[----:B------:R-:W-:Y:S02]  /*1600*/  LOP3.LUT P1, RZ, R18, 0x7f, R21, 0x48, !PT ;  /* 0x0000007f12ff7812 */ /* 0x000fe40007824815 */
[----:B------:R-:W-:-:S04]  /*1610*/  PRMT R6, R6, 0x8880, RZ ;  /* 0x0000888006067816 */ /* 0x000fc800000000ff */
[----:B------:R-:W-:-:S04]  /*1620*/  ISETP.GT.AND P0, PT, R6, -0x1, PT ;  /* 0xffffffff0600780c */ /* 0x000fc80003f04270 */
[----:B------:R-:W-:-:S04]  /*1630*/  SEL R6, R7, 0x24, !P0 ;  /* 0x0000002407067807 */ /* 0x000fc80004000000 */
[----:B------:R-:W-:-:S04]  /*1640*/  @!P1 LOP3.LUT R25, R23, R6, RZ, 0xfc, !PT ;  /* 0x0000000617199212 */ /* 0x000fc800078efcff */
[----:B------:R-:W-:-:S04]  /*1650*/  LOP3.LUT P0, RZ, R25, 0x7, RZ, 0xc0, !PT ;  /* 0x0000000719ff7812 */ /* 0x000fc8000780c0ff */
[----:B------:R-:W-:-:S09]  /*1660*/  SEL R8, R8, RZ, P0 ;  /* 0x000000ff08087207 */ /* 0x000fd20000000000 */
.L_x_129:
[----:B------:R-:W-:Y:S05]  /*1670*/  BSYNC.RECONVERGENT B0 ;  /* 0x0000000000007941 */ /* 0x000fea0003800200 */
.L_x_128:
[----:B------:R-:W-:Y:S01]  /*1680*/  LOP3.LUT R6, R25, 0x3f, RZ, 0xc0, !PT ;  /* 0x0000003f19067812 */ /* 0x000fe200078ec0ff */
[----:B------:R-:W-:-:S03]  /*1690*/  UMOV UR6, 0xffffffff ;  /* 0xffffffff00067882 */ /* 0x000fc60000000000 */
[----:B------:R-:W-:-:S04]  /*16a0*/  ISETP.NE.AND P0, PT, R6, 0x38, PT ;  /* 0x000000380600780c */ /* 0x000fc80003f05270 */
[----:B------:R-:W-:Y:S01]  /*16b0*/  ISETP.LT.AND P0, PT, R14, R19, !P0 ;  /* 0x000000130e00720c */ /* 0x000fe20004701270 */
[----:B------:R-:W-:-:S12]  /*16c0*/  BRA.DIV UR6, `(.L_x_148) ;  /* 0x0000000206c07947 */ /* 0x000fd8000b800000 */
[----:B------:R-:W-:-:S13]  /*16d0*/  VOTE.ANY P0, P0 ;  /* 0x0000000000ff7806 */ /* 0x000fda0000000100 */
.L_x_159:
[----:B------:R-:W-:Y:S05]  /*16e0*/  @P0 BRA `(.L_x_149) ;  /* 0x0000000000700947 */ /* 0x000fea0003800000 */
[----:B------:R-:W-:Y:S01]  /*16f0*/  ISETP.GE.AND P1, PT, R14, R19, PT ;  /* 0x000000130e00720c */ /* 0x000fe20003f26270 */
[----:B------:R-:W-:Y:S01]  /*1700*/  BSSY.RECONVERGENT B0, `(.L_x_150) ;  /* 0x000000d000007945 */ /* 0x000fe20003800200 */
[----:B------:R-:W-:-:S04]  /*1710*/  LOP3.LUT P0, RZ, R25, 0x7, RZ, 0xc0, !PT ;  /* 0x0000000719ff7812 */ /* 0x000fc8000780c0ff */
[----:B------:R-:W-:-:S07]  /*1720*/  ISETP.GE.OR P0, PT, R14, R19, P0 ;  /* 0x000000130e00720c */ /* 0x000fce0000706670 */
[----:B------:R-:W-:Y:S06]  /*1730*/  @P1 BRA `(.L_x_151) ;  /* 0x0000000000241947 */ /* 0x000fec0003800000 */
[----:B------:R-:W0:Y:S01]  /*1740*/  LDCU.64 UR6, c[0x0][0x388] ;  /* 0x00007100ff0677ac */ /* 0x000e220008000a00 */
[----:B------:R-:W-:-:S04]  /*1750*/  IADD3 R7, P1, PT, R5, R14, RZ ;  /* 0x0000000e05077210 */ /* 0x000fc80007f3e0ff */
[----:B------:R-:W-:Y:S02]  /*1760*/  LEA.HI.X.SX32 R18, R5, RZ, 0x1, P1 ;  /* 0x000000ff05127211 */ /* 0x000fe400008f0eff */
[----:B0-----:R-:W-:-:S04]  /*1770*/  LEA R6, P1, R7, UR6, 0x2 ;  /* 0x0000000607067c11 */ /* 0x001fc8000f8210ff */
[----:B------:R-:W-:-:S05]  /*1780*/  LEA.HI.X R7, R7, UR7, R18, 0x2, P1 ;  /* 0x0000000707077c11 */ /* 0x000fca00088f1412 */
[----:B------:R0:W-:Y:S04]  /*1790*/  STG.E.U8 desc[UR4][R6.64], R15 ;  /* 0x0000000f06007986 */ /* 0x0001e8000c101104 */
[----:B------:R0:W-:Y:S04]  /*17a0*/  STG.E.U8 desc[UR4][R6.64+0x1], R9 ;  /* 0x0000010906007986 */ /* 0x0001e8000c101104 */
[----:B------:R0:W-:Y:S04]  /*17b0*/  STG.E.U8 desc[UR4][R6.64+0x2], R21 ;  /* 0x0000021506007986 */ /* 0x0001e8000c101104 */
[----:B------:R0:W-:Y:S02]  /*17c0*/  STG.E.U8 desc[UR4][R6.64+0x3], R25 ;  /* 0x0000031906007986 */ /* 0x0001e4000c101104 */
.L_x_151:
[----:B------:R-:W-:Y:S05]  /*17d0*/  BSYNC.RECONVERGENT B0 ;  /* 0x0000000000007941 */ /* 0x000fea0003800200 */
.L_x_150:
[----:B------:R-:W-:-:S03]  /*17e0*/  UMOV UR6, 0xffffffff ;  /* 0xffffffff00067882 */ /* 0x000fc60000000000 */
[----:B------:R-:W-:Y:S05]  /*17f0*/  BRA.DIV UR6, `(.L_x_152) ;  /* 0x0000000206907947 */ /* 0x000fea000b800000 */
[----:B------:R-:W-:-:S13]  /*1800*/  VOTE.ANY P0, P0 ;  /* 0x0000000000ff7806 */ /* 0x000fda0000000100 */
.L_x_162:
[----:B------:R-:W-:Y:S01]  /*1810*/  VIADD R14, R14, 0x20 ;  /* 0x000000200e0e7836 */ /* 0x000fe20000000000 */
[----:B------:R-:W-:Y:S06]  /*1820*/  @!P0 BRA `(.L_x_153) ;  /* 0xffffffe800a88947 */ /* 0x000fec000383ffff */
.L_x_127:
[----:B------:R-:W-:Y:S01]  /*1830*/  LOP3.LUT P0, RZ, R8, 0xff, RZ, 0xc0, !PT ;  /* 0x000000ff08ff7812 */ /* 0x000fe2000780c0ff */
[----:B------:R-:W-:-:S12]  /*1840*/  WARPSYNC.ALL ;  /* 0x0000000000007948 */ /* 0x000fd80003800000 */
[----:B------:R-:W-:-:S04]  /*1850*/  VOTE.ALL P0, P0 ;  /* 0x0000000000ff7806 */ /* 0x000fc80000000000 */
[----:B------:R-:W-:-:S13]  /*1860*/  ISETP.NE.OR P0, PT, R4, RZ, !P0 ;  /* 0x000000ff0400720c */ /* 0x000fda0004705670 */
[----:B------:R-:W-:Y:S05]  /*1870*/  @P0 EXIT ;  /* 0x000000000000094d */ /* 0x000fea0003800000 */
[----:B------:R-:W1:Y:S02]  /*1880*/  LDC.64 R2, c[0x4][RZ] ;  /* 0x01000000ff027b82 */ /* 0x000e640000000a00 */
[----:B-1----:R-:W-:Y:S01]  /*1890*/  STG.E desc[UR4][R2.64], R13 ;  /* 0x0000000d02007986 */ /* 0x002fe2000c101904 */
[----:B------:R-:W-:Y:S05]  /*18a0*/  EXIT ;  /* 0x000000000000794d */ /* 0x000fea0003800000 */
.L_x_149:
[----:B------:R-:W-:-:S13]  /*18b0*/  ISETP.NE.AND P0, PT, R4, RZ, PT ;  /* 0x000000ff0400720c */ /* 0x000fda0003f05270 */
[----:B------:R-:W-:Y:S05]  /*18c0*/  @P0 EXIT ;  /* 0x000000000000094d */ /* 0x000fea0003800000 */
[----:B------:R-:W-:-:S05]  /*18d0*/  IMAD.MOV.U32 R5, RZ, RZ, 0x1 ;  /* 0x00000001ff057424 */ /* 0x000fca00078e00ff */
[----:B------:R-:W-:Y:S01]  /*18e0*/  STG.E desc[UR4][R2.64], R5 ;  /* 0x0000000502007986 */ /* 0x000fe2000c101904 */
[----:B------:R-:W-:Y:S05]  /*18f0*/  EXIT ;  /* 0x000000000000794d */ /* 0x000fea0003800000 */
.L_x_125:
[----:B------:R-:W-:-:S13]  /*1900*/  ISETP.NE.AND P0, PT, R4, RZ, PT ;  /* 0x000000ff0400720c */ /* 0x000fda0003f05270 */
[----:B------:R-:W-:Y:S05]  /*1910*/  @P0 EXIT ;  /* 0x000000000000094d */ /* 0x000fea0003800000 */
[----:B------:R-:W-:-:S05]  /*1920*/  IMAD.MOV.U32 R5, RZ, RZ, 0x1 ;  /* 0x00000001ff057424 */ /* 0x000fca00078e00ff */
[----:B------:R-:W-:Y:S01]  /*1930*/  STG.E desc[UR4][R2.64], R5 ;  /* 0x0000000502007986 */ /* 0x000fe2000c101904 */
[----:B------:R-:W-:Y:S05]  /*1940*/  EXIT ;  /* 0x000000000000794d */ /* 0x000fea0003800000 */
.L_x_126:
[----:B------:R-:W-:Y:S01]  /*1950*/  BSSY B0, `(.L_x_154) ;  /* 0x0000006000007945 */ /* 0x000fe20003800000 */
[----:B------:R-:W-:Y:S01]  /*1960*/  PLOP3.LUT P0, PT, P0, PT, PT, 0x8, 0x80 ;  /* 0x000000000080781c */ /* 0x000fe2000070e170 */
[----:B------:R-:W-:-:S12]  /*1970*/  IMAD.MOV.U32 R6, RZ, RZ, -0x1 ;  /* 0xffffffffff067424 */ /* 0x000fd800078e00ff */
[----:B------:R-:W-:Y:S05]  /*1980*/  WARPSYNC.COLLECTIVE R6, `(.L_x_155) ;  /* 0x0000000006087348 */ /* 0x000fea0003c00000 */
[----:B------:R-:W-:Y:S01]  /*1990*/  VOTE.ANY P0, P0 ;  /* 0x0000000000ff7806 */ /* 0x000fe20000000100 */
[----:B------:R-:W-:-:S12]  /*19a0*/  ENDCOLLECTIVE ;  /* 0x000000000000791b */ /* 0x000fd80003800000 */
.L_x_155:
[----:B------:R-:W-:Y:S05]  /*19b0*/  BSYNC B0 ;  /* 0x0000000000007941 */ /* 0x000fea0003800000 */
.L_x_154:
[----:B------:R-:W-:Y:S05]  /*19c0*/  BRA `(.L_x_156) ;  /* 0xffffffe800547947 */ /* 0x000fea000383ffff */
.L_x_148:
[----:B------:R-:W-:Y:S01]  /*19d0*/  BSSY B0, `(.L_x_157) ;  /* 0x0000005000007945 */ /* 0x000fe20003800000 */
[----:B------:R-:W-:-:S07]  /*19e0*/  IMAD.MOV.U32 R6, RZ, RZ, -0x1 ;  /* 0xffffffffff067424 */ /* 0x000fce00078e00ff */
[----:B------:R-:W-:Y:S05]  /*19f0*/  WARPSYNC.COLLECTIVE R6, `(.L_x_158) ;  /* 0x0000000006087348 */ /* 0x000fea0003c00000 */
[----:B------:R-:W-:Y:S01]  /*1a00*/  VOTE.ANY P0, P0 ;  /* 0x0000000000ff7806 */ /* 0x000fe20000000100 */
[----:B------:R-:W-:-:S12]  /*1a10*/  ENDCOLLECTIVE ;  /* 0x000000000000791b */ /* 0x000fd80003800000 */
.L_x_158:
[----:B------:R-:W-:Y:S05]  /*1a20*/  BSYNC B0 ;  /* 0x0000000000007941 */ /* 0x000fea0003800000 */
.L_x_157:
[----:B------:R-:W-:Y:S05]  /*1a30*/  BRA `(.L_x_159) ;  /* 0xfffffffc00287947 */ /* 0x000fea000383ffff */
.L_x_152:
[----:B------:R-:W-:Y:S01]  /*1a40*/  BSSY B0, `(.L_x_160) ;  /* 0x0000005000007945 */ /* 0x000fe20003800000 */
[----:B0-----:R-:W-:-:S07]  /*1a50*/  IMAD.MOV.U32 R6, RZ, RZ, -0x1 ;  /* 0xffffffffff067424 */ /* 0x001fce00078e00ff */
[----:B------:R-:W-:Y:S05]  /*1a60*/  WARPSYNC.COLLECTIVE R6, `(.L_x_161) ;  /* 0x0000000006087348 */ /* 0x000fea0003c00000 */
[----:B------:R-:W-:Y:S01]  /*1a70*/  VOTE.ANY P0, P0 ;  /* 0x0000000000ff7806 */ /* 0x000fe20000000100 */
[----:B------:R-:W-:-:S12]  /*1a80*/  ENDCOLLECTIVE ;  /* 0x000000000000791b */ /* 0x000fd80003800000 */
.L_x_161:
[----:B------:R-:W-:Y:S05]  /*1a90*/  BSYNC B0 ;  /* 0x0000000000007941 */ /* 0x000fea0003800000 */
.L_x_160:
[----:B------:R-:W-:Y:S05]  /*1aa0*/  BRA `(.L_x_162) ;  /* 0xfffffffc00587947 */ /* 0x000fea000383ffff */
.L_x_163:
        /* <DEDUP_REMOVED lines=13> */
.L_x_219:


//--------------------- .text._Z10preprocessP6clauseS0_Pjiii --------------------------
	.section	.text._Z10preprocessP6clauseS0_Pjiii,"ax",@progbits
	.align	128
        .global         _Z10preprocessP6clauseS0_Pjiii
        .type           _Z10preprocessP6clauseS0_Pjiii,@function
        .size           _Z10preprocessP6clauseS0_Pjiii,(.L_x_220 - _Z10preprocessP6clauseS0_Pjiii)
        .other          _Z10preprocessP6clauseS0_Pjiii,@"STO_CUDA_ENTRY STV_DEFAULT"
_Z10preprocessP6clauseS0_Pjiii:
.text._Z10preprocessP6clauseS0_Pjiii:
[----:B------:R-:W0:Y:S01]  /*0000*/  LDC R1, c[0x0][0x37c] ;  /* 0x0000df00ff017b82 */ /* 0x000e220000000800 */
[----:B------:R-:W1:Y:S07]  /*0010*/  S2R R10, SR_TID.X ;  /* 0x00000000000a7919 */ /* 0x000e6e0000002100 */
[----:B------:R-:W2:Y:S01]  /*0020*/  S2UR UR6, SR_CTAID.X ;  /* 0x00000000000679c3 */ /* 0x000ea20000002500 */
[----:B------:R-:W3:Y:S01]  /*0030*/  LDCU UR5, c[0x0][0x3a0] ;  /* 0x00007400ff0577ac */ /* 0x000ee20008000800 */
[----:B0-----:R-:W-:Y:S01]  /*0040*/  VIADD R1, R1, 0xfffffff8 ;  /* 0xfffffff801017836 */ /* 0x001fe20000000000 */
[----:B--2---:R-:W-:Y:S01]  /*0050*/  USHF.L.U32 UR4, UR6, 0x5, URZ ;  /* 0x0000000506047899 */ /* 0x004fe200080006ff */
[----:B-1----:R-:W-:-:S05]  /*0060*/  SHF.R.U32.HI R11, RZ, 0x5, R10 ;  /* 0x00000005ff0b7819 */ /* 0x002fca000001160a */
[----:B------:R-:W-:-:S04]  /*0070*/  LOP3.LUT R11, R11, UR4, RZ, 0xfc, !PT ;  /* 0x000000040b0b7c12 */ /* 0x000fc8000f8efcff */
[----:B---3--:R-:W-:-:S13]  /*0080*/  ISETP.GE.AND P0, PT, R11, UR5, PT ;  /* 0x000000050b007c0c */ /* 0x008fda000bf06270 */
[----:B------:R-:W-:Y:S05]  /*0090*/  @P0 EXIT ;  /* 0x000000000000094d */ /* 0x000fea0003800000 */
[----:B------:R-:W0:Y:S01]  /*00a0*/  LDCU UR7, c[0x0][0x398] ;  /* 0x00007300ff0777ac */ /* 0x000e220008000800 */
[----:B------:R-:W1:Y:S01]  /*00b0*/  LDC.64 R6, c[0x0][0x388] ;  /* 0x0000e200ff067b82 */ /* 0x000e620000000a00 */
[----:B------:R-:W-:Y:S01]  /*00c0*/  LOP3.LUT R10, R10, 0x1f, RZ, 0xc0, !PT ;  /* 0x0000001f0a0a7812 */ /* 0x000fe200078ec0ff */
[----:B------:R-:W-:Y:S01]  /*00d0*/  BSSY.RECONVERGENT B0, `(.L_x_164) ;  /* 0x0000049000007945 */ /* 0x000fe20003800200 */
[----:B------:R-:W2:Y:S02]  /*00e0*/  LDCU.64 UR4, c[0x0][0x358] ;  /* 0x00006b00ff0477ac */ /* 0x000ea40008000a00 */
[----:B0-----:R-:W-:Y:S01]  /*00f0*/  ISETP.GE.AND P0, PT, R10, UR7, PT ;  /* 0x000000070a007c0c */ /* 0x001fe2000bf06270 */
[----:B------:R-:W-:-:S04]  /*0100*/  IMAD R3, R11, UR7, RZ ;  /* 0x000000070b037c24 */ /* 0x000fc8000f8e02ff */
[----:B-1----:R-:W-:-:S08]  /*0110*/  IMAD.WIDE R6, R3, 0x4, R6 ;  /* 0x0000000403067825 */ /* 0x002fd000078e0206 */
[----:B--2---:R-:W-:Y:S05]  /*0120*/  @P0 BRA `(.L_x_165) ;  /* 0x00000004000c0947 */ /* 0x004fea0003800000 */
[----:B------:R-:W-:Y:S01]  /*0130*/  LOP3.LUT R0, RZ, R10, RZ, 0x33, !PT ;  /* 0x0000000aff007212 */ /* 0x000fe200078e33ff */
[----:B------:R-:W-:Y:S01]  /*0140*/  BSSY.RECONVERGENT B1, `(.L_x_166) ;  /* 0x000001a000017945 */ /* 0x000fe20003800200 */
[----:B------:R-:W-:-:S03]  /*0150*/  IMAD.MOV.U32 R3, RZ, RZ, R10 ;  /* 0x000000ffff037224 */ /* 0x000fc600078e000a */
[----:B------:R-:W-:-:S05]  /*0160*/  VIADD R0, R0, UR7 ;  /* 0x0000000700007c36 */ /* 0x000fca0008000000 */
[C---:B------:R-:W-:Y:S02]  /*0170*/  LOP3.LUT R2, R0.reuse, 0x60, RZ, 0xc0, !PT ;  /* 0x0000006000027812 */ /* 0x040fe400078ec0ff */
[----:B------:R-:W-:Y:S02]  /*0180*/  ISETP.GE.U32.AND P1, PT, R0, 0x60, PT ;  /* 0x000000600000780c */ /* 0x000fe40003f26070 */
[----:B------:R-:W-:-:S13]  /*0190*/  ISETP.NE.AND P0, PT, R2, 0x60, PT ;  /* 0x000000600200780c */ /* 0x000fda0003f05270 */
[----:B------:R-:W-:Y:S05]  /*01a0*/  @!P0 BRA `(.L_x_167) ;  /* 0x00000000004c8947 */ /* 0x000fea0003800000 */
[----:B------:R-:W-:Y:S01]  /*01b0*/  LEA.HI R0, R0, 0x1, RZ, 0x1b ;  /* 0x0000000100007811 */ /* 0x000fe200078fd8ff */
[----:B------:R-:W-:Y:S02]  /*01c0*/  IMAD.MOV.U32 R13, RZ, RZ, RZ ;  /* 0x000000ffff0d7224 */ /* 0x000fe400078e00ff */
[----:B------:R-:W-:Y:S01]  /*01d0*/  IMAD.MOV.U32 R3, RZ, RZ, R10 ;  /* 0x000000ffff037224 */ /* 0x000fe200078e000a */
[----:B------:R-:W-:-:S07]  /*01e0*/  LOP3.LUT R0, R0, 0x3, RZ, 0xc0, !PT ;  /* 0x0000000300007812 */ /* 0x000fce00078ec0ff */
.L_x_168:
[----:B0-----:R-:W0:Y:S02]  /*01f0*/  LDC.64 R8, c[0x0][0x380] ;  /* 0x0000e000ff087b82 */ /* 0x001e240000000a00 */
[----:B0-----:R-:W-:-:S05]  /*0200*/  IMAD.WIDE.U32 R8, R3, 0x4, R8 ;  /* 0x0000000403087825 */ /* 0x001fca00078e0008 */
[----:B------:R-:W2:Y:S04]  /*0210*/  LDG.E.U8 R15, desc[UR4][R8.64] ;  /* 0x00000004080f7981 */ /* 0x000ea8000c1e1100 */
[----:B------:R-:W3:Y:S04]  /*0220*/  LDG.E.U8 R17, desc[UR4][R8.64+0x1] ;  /* 0x0000010408117981 */ /* 0x000ee8000c1e1100 */
[----:B------:R-:W4:Y:S04]  /*0230*/  LDG.E.U8 R19, desc[UR4][R8.64+0x2] ;  /* 0x0000020408137981 */ /* 0x000f28000c1e1100 */
[----:B------:R-:W5:Y:S01]  /*0240*/  LDG.E.U8 R21, desc[UR4][R8.64+0x3] ;  /* 0x0000030408157981 */ /* 0x000f62000c1e1100 */
[----:B------:R-:W-:-:S04]  /*0250*/  IMAD.WIDE.U32 R4, R3, 0x4, R6 ;  /* 0x0000000403047825 */ /* 0x000fc800078e0006 */
[----:B------:R-:W-:Y:S02]  /*0260*/  VIADD R13, R13, 0x1 ;  /* 0x000000010d0d7836 */ /* 0x000fe40000000000 */
[----:B------:R-:W-:-:S03]  /*0270*/  VIADD R3, R3, 0x20 ;  /* 0x0000002003037836 */ /* 0x000fc60000000000 */
[----:B------:R-:W-:Y:S01]  /*0280*/  ISETP.NE.AND P0, PT, R13, R0, PT ;  /* 0x000000000d00720c */ /* 0x000fe20003f05270 */
[----:B--2---:R0:W-:Y:S04]  /*0290*/  STG.E.U8 desc[UR4][R4.64], R15 ;  /* 0x0000000f04007986 */ /* 0x0041e8000c101104 */
[----:B---3--:R0:W-:Y:S04]  /*02a0*/  STG.E.U8 desc[UR4][R4.64+0x1], R17 ;  /* 0x0000011104007986 */ /* 0x0081e8000c101104 */
[----:B----4-:R0:W-:Y:S04]  /*02b0*/  STG.E.U8 desc[UR4][R4.64+0x2], R19 ;  /* 0x0000021304007986 */ /* 0x0101e8000c101104 */
[----:B-----5:R0:W-:Y:S01]  /*02c0*/  STG.E.U8 desc[UR4][R4.64+0x3], R21 ;  /* 0x0000031504007986 */ /* 0x0201e2000c101104 */
[----:B------:R-:W-:Y:S05]  /*02d0*/  @P0 BRA `(.L_x_168) ;  /* 0xfffffffc00c40947 */ /* 0x000fea000383ffff */
.L_x_167:
[----:B------:R-:W-:Y:S05]  /*02e0*/  BSYNC.RECONVERGENT B1 ;  /* 0x0000000000017941 */ /* 0x000fea0003800200 */
.L_x_166:
[----:B------:R-:W-:Y:S05]  /*02f0*/  @!P1 BRA `(.L_x_165) ;  /* 0x0000000000989947 */ /* 0x000fea0003800000 */
.L_x_169:
[----:B0-----:R-:W0:Y:S02]  /*0300*/  LDC.64 R4, c[0x0][0x380] ;  /* 0x0000e000ff047b82 */ /* 0x001e240000000a00 */
[----:B0-----:R-:W-:-:S05]  /*0310*/  IMAD.WIDE.U32 R4, R3, 0x4, R4 ;  /* 0x0000000403047825 */ /* 0x001fca00078e0004 */
[----:B-1----:R-:W2:Y:S04]  /*0320*/  LDG.E.U8 R13, desc[UR4][R4.64] ;  /* 0x00000004040d7981 */ /* 0x002ea8000c1e1100 */
[----:B------:R-:W3:Y:S04]  /*0330*/  LDG.E.U8 R15, desc[UR4][R4.64+0x1] ;  /* 0x00000104040f7981 */ /* 0x000ee8000c1e1100 */
[----:B------:R-:W4:Y:S04]  /*0340*/  LDG.E.U8 R17, desc[UR4][R4.64+0x2] ;  /* 0x0000020404117981 */ /* 0x000f28000c1e1100 */
[----:B------:R-:W5:Y:S01]  /*0350*/  LDG.E.U8 R19, desc[UR4][R4.64+0x3] ;  /* 0x0000030404137981 */ /* 0x000f62000c1e1100 */
[----:B------:R-:W-:-:S05]  /*0360*/  IMAD.WIDE.U32 R8, R3, 0x4, R6 ;  /* 0x0000000403087825 */ /* 0x000fca00078e0006 */
        /* <DEDUP_REMOVED lines=24> */
[----:B------:R-:W-:-:S05]  /*04f0*/  VIADD R3, R3, 0x80 ;  /* 0x0000008003037836 */ /* 0x000fca0000000000 */
[----:B------:R-:W-:Y:S01]  /*0500*/  ISETP.GE.AND P0, PT, R3, UR7, PT ;  /* 0x0000000703007c0c */ /* 0x000fe2000bf06270 */
[----:B--2---:R1:W-:Y:S04]  /*0510*/  STG.E.U8 desc[UR4][R8.64+0x180], R21 ;  /* 0x0001801508007986 */ /* 0x0043e8000c101104 */
[----:B---3--:R1:W-:Y:S04]  /*0520*/  STG.E.U8 desc[UR4][R8.64+0x181], R23 ;  /* 0x0001811708007986 */ /* 0x0083e8000c101104 */
[----:B----4-:R1:W-:Y:S04]  /*0530*/  STG.E.U8 desc[UR4][R8.64+0x182], R25 ;  /* 0x0001821908007986 */ /* 0x0103e8000c101104 */
[----:B-----5:R1:W-:Y:S01]  /*0540*/  STG.E.U8 desc[UR4][R8.64+0x183], R27 ;  /* 0x0001831b08007986 */ /* 0x0203e2000c101104 */
[----:B------:R-:W-:Y:S05]  /*0550*/  @!P0 BRA `(.L_x_169) ;  /* 0xfffffffc00688947 */ /* 0x000fea000383ffff */
.L_x_165:
[----:B------:R-:W-:Y:S05]  /*0560*/  BSYNC.RECONVERGENT B0 ;  /* 0x0000000000007941 */ /* 0x000fea0003800200 */
.L_x_164:
[----:B------:R-:W2:Y:S02]  /*0570*/  LDC R0, c[0x0][0x39c] ;  /* 0x0000e700ff007b82 */ /* 0x000ea40000000800 */
[----:B--2---:R-:W-:Y:S01]  /*0580*/  ISETP.GE.AND P0, PT, R0, 0x1, PT ;  /* 0x000000010000780c */ /* 0x004fe20003f06270 */
[----:B------:R-:W-:-:S12]  /*0590*/  NOP ;  /* 0x0000000000007918 */ /* 0x000fd80000000000 */
[----:B------:R-:W-:Y:S05]  /*05a0*/  @!P0 EXIT ;  /* 0x000000000000894d */ /* 0x000fea0003800000 */
[----:B------:R-:W-:Y:S02]  /*05b0*/  IMAD.MOV.U32 R14, RZ, RZ, RZ ;  /* 0x000000ffff0e7224 */ /* 0x000fe400078e00ff */
[----:B------:R-:W-:-:S07]  /*05c0*/  IMAD.MOV.U32 R0, RZ, RZ, R11 ;  /* 0x000000ffff007224 */ /* 0x000fce00078e000b */
.L_x_201:
[----:B0-----:R-:W0:Y:S01]  /*05d0*/  LDC R5, c[0x0][0x398] ;  /* 0x0000e600ff057b82 */ /* 0x001e220000000800 */
[----:B-1----:R-:W-:-:S04]  /*05e0*/  IMAD.HI R9, R0, 0x55555556, RZ ;  /* 0x5555555600097827 */ /* 0x002fc800078e02ff */
[----:B------:R-:W-:Y:S01]  /*05f0*/  IMAD.MOV.U32 R3, RZ, RZ, 0x8 ;  /* 0x00000008ff037424 */ /* 0x000fe200078e00ff */
[----:B------:R-:W-:Y:S01]  /*0600*/  LEA.HI R9, R9, R9, RZ, 0x1 ;  /* 0x0000000909097211 */ /* 0x000fe200078f08ff */
[----:B------:R-:W-:-:S04]  /*0610*/  IMAD.MOV.U32 R16, RZ, RZ, R10 ;  /* 0x000000ffff107224 */ /* 0x000fc800078e000a */
[----:B------:R-:W-:-:S05]  /*0620*/  IMAD R0, R9, -0x3, R0 ;  /* 0xfffffffd09007824 */ /* 0x000fca00078e0200 */
[----:B------:R-:W-:-:S07]  /*0630*/  SHF.L.U32 R20, R3, R0, RZ ;  /* 0x0000000003147219 */ /* 0x000fce00000006ff */
.L_x_175:
[----:B------:R-:W-:Y:S01]  /*0640*/  UMOV UR7, 0xffffffff ;  /* 0xffffffff00077882 */ /* 0x000fe20000000000 */
[----:B0-----:R-:W-:Y:S02]  /*0650*/  ISETP.GE.AND P0, PT, R16, R5, PT ;  /* 0x000000051000720c */ /* 0x001fe40003f06270 */
[----:B------:R-:W-:Y:S11]  /*0660*/  BRA.DIV UR7, `(.L_x_170) ;  /* 0x0000001a07f07947 */ /* 0x000ff6000b800000 */
[----:B------:R-:W-:-:S13]  /*0670*/  VOTE.ANY P0, !P0 ;  /* 0x0000000000ff7806 */ /* 0x000fda0004000100 */
.L_x_204:
[----:B------:R-:W-:Y:S05]  /*0680*/  @!P0 BRA `(.L_x_171) ;  /* 0x0000001800d48947 */ /* 0x000fea0003800000 */
[----:B------:R-:W-:Y:S02]  /*0690*/  ISETP.GE.AND P1, PT, R16, R5, PT ;  /* 0x000000051000720c */ /* 0x000fe40003f26270 */
[----:B------:R-:W-:-:S11]  /*06a0*/  PLOP3.LUT P0, PT, PT, PT, PT, 0x8, 0x80 ;  /* 0x000000000080781c */ /* 0x000fd60003f0e170 */
[----:B------:R-:W-:Y:S05]  /*06b0*/  @P1 BRA `(.L_x_172) ;  /* 0x0000000000381947 */ /* 0x000fea0003800000 */
[----:B------:R-:W-:-:S05]  /*06c0*/  IMAD.WIDE.U32 R18, R16, 0x4, R6 ;  /* 0x0000000410127825 */ /* 0x000fca00078e0006 */
[----:B------:R-:W2:Y:S04]  /*06d0*/  LDG.E.U8 R8, desc[UR4][R18.64+0x3] ;  /* 0x0000030412087981 */ /* 0x000ea8000c1e1100 */
[----:B------:R-:W3:Y:S04]  /*06e0*/  LDG.E.U8 R3, desc[UR4][R18.64+0x2] ;  /* 0x0000020412037981 */ /* 0x000ee8000c1e1100 */
[----:B------:R-:W4:Y:S04]  /*06f0*/  LDG.E.U8 R4, desc[UR4][R18.64+0x1] ;  /* 0x0000010412047981 */ /* 0x000f28000c1e1100 */
[----:B------:R-:W4:Y:S01]  /*0700*/  LDG.E.U8 R21, desc[UR4][R18.64] ;  /* 0x0000000412157981 */ /* 0x000f22000c1e1100 */
[----:B--2---:R-:W-:-:S02]  /*0710*/  LOP3.LUT P1, RZ, R8, 0x7, RZ, 0xc0, !PT ;  /* 0x0000000708ff7812 */ /* 0x004fc4000782c0ff */
[----:B---3--:R-:W-:Y:S02]  /*0720*/  PRMT R2, R3, 0x3340, R8 ;  /* 0x0000334003027816 */ /* 0x008fe40000000008 */
[----:B----4-:R-:W-:-:S09]  /*0730*/  PRMT R21, R21, 0x3340, R4 ;  /* 0x0000334015157816 */ /* 0x010fd20000000004 */
[----:B------:R-:W-:Y:S02]  /*0740*/  @!P1 LOP3.LUT R3, R8, 0x38, RZ, 0xc0, !PT ;  /* 0x0000003808039812 */ /* 0x000fe400078ec0ff */
[----:B------:R-:W-:Y:S02]  /*0750*/  PRMT R2, R21, 0x5410, R2 ;  /* 0x0000541015027816 */ /* 0x000fe40000000002 */
[----:B------:R-:W-:-:S03]  /*0760*/  @!P1 ISETP.NE.AND P0, PT, R3, 0x38, PT ;  /* 0x000000380300980c */ /* 0x000fc60003f05270 */
[----:B------:R0:W-:Y:S04]  /*0770*/  STL [R1], R2 ;  /* 0x0000000201007387 */ /* 0x0001e80000100800 */
[----:B------:R0:W-:Y:S04]  /*0780*/  @!P1 STL.U8 [R1+0x1], R4 ;  /* 0x0000010401009387 */ /* 0x0001e80000100000 */
[----:B------:R0:W-:Y:S02]  /*0790*/  @!P1 STL.U8 [R1+0x3], R8 ;  /* 0x0000030801009387 */ /* 0x0001e40000100000 */
.L_x_172:
[----:B------:R-:W-:Y:S05]  /*07a0*/  WARPSYNC.ALL ;  /* 0x0000000000007948 */ /* 0x000fea0003800000 */
[----:B0-----:R-:W-:-:S04]  /*07b0*/  VOTE.ANY R8, PT, P0 ;  /* 0x0000000000087806 */ /* 0x001fc800000e0100 */
[----:B------:R-:W-:-:S13]  /*07c0*/  ISETP.NE.AND P0, PT, R8, RZ, PT ;  /* 0x000000ff0800720c */ /* 0x000fda0003f05270 */
[----:B------:R-:W-:Y:S05]  /*07d0*/  @!P0 BRA `(.L_x_173) ;  /* 0x0000000000208947 */ /* 0x000fea0003800000 */
[----:B------:R-:W2:Y:S01]  /*07e0*/  LDL R19, [R1] ;  /* 0x0000000001137983 */ /* 0x000ea20000100800 */
[----:B------:R-:W0:Y:S08]  /*07f0*/  BREV R2, R8 ;  /* 0x0000000800027301 */ /* 0x000e300000000000 */
[----:B0-----:R-:W2:Y:S02]  /*0800*/  FLO.U32.SH R2, R2 ;  /* 0x0000000200027300 */ /* 0x001ea400000e0400 */
[----:B--2---:R-:W0:Y:S04]  /*0810*/  SHFL.IDX PT, R4, R19, R2, 0x1f ;  /* 0x00001f0213047589 */ /* 0x004e2800000e0000 */
[----:B0-----:R0:W-:Y:S01]  /*0820*/  STL [R1], R4 ;  /* 0x0000000401007387 */ /* 0x0011e20000100800 */
[----:B------:R-:W-:-:S04]  /*0830*/  SHF.R.U32.HI R3, RZ, 0x18, R4 ;  /* 0x00000018ff037819 */ /* 0x000fc80000011604 */
[----:B------:R-:W-:-:S13]  /*0840*/  LOP3.LUT P1, RZ, R3, R20, RZ, 0xc0, !PT ;  /* 0x0000001403ff7212 */ /* 0x000fda000782c0ff */
[----:B0-----:R-:W-:Y:S05]  /*0850*/  @P1 BRA `(.L_x_174) ;  /* 0x0000001800341947 */ /* 0x001fea0003800000 */
.L_x_173:
[----:B------:R-:W-:Y:S01]  /*0860*/  VIADD R16, R16, 0x20 ;  /* 0x0000002010107836 */ /* 0x000fe20000000000 */
[----:B------:R-:W-:Y:S06]  /*0870*/  @!P0 BRA `(.L_x_175) ;  /* 0xfffffffc00708947 */ /* 0x000fec000383ffff */
[----:B------:R-:W-:Y:S01]  /*0880*/  IMAD.MOV.U32 R2, RZ, RZ, 0xfffffff ;  /* 0x0fffffffff027424 */ /* 0x000fe200078e00ff */
[----:B------:R-:W-:-:S04]  /*0890*/  ISETP.GE.AND P0, PT, R10, R5, PT ;  /* 0x000000050a00720c */ /* 0x000fc80003f06270 */
[----:B------:R-:W-:-:S13]  /*08a0*/  R2UR UR7, R2 ;  /* 0x00000000020772ca */ /* 0x000fda00000e0000 */
[----:B------:R-:W-:Y:S05]  /*08b0*/  BRA.DIV UR7, `(.L_x_176) ;  /* 0x0000001a077c7947 */ /* 0x000fea000b800000 */
[----:B------:R-:W-:-:S13]  /*08c0*/  VOTE.ANY P0, !P0 ;  /* 0x0000000000ff7806 */ /* 0x000fda0004000100 */
.L_x_206:
[----:B------:R-:W-:Y:S05]  /*08d0*/  @!P0 BRA `(.L_x_177) ;  /* 0x0000001400fc8947 */ /* 0x000fea0003800000 */
[C---:B------:R-:W-:Y:S01]  /*08e0*/  VIADD R22, R0.reuse, 0xffffffff ;  /* 0xffffffff00167836 */ /* 0x040fe20000000000 */
[C---:B------:R-:W-:Y:S01]  /*08f0*/  LOP3.LUT R23, R0.reuse, 0x3, RZ, 0xc0, !PT ;  /* 0x0000000300177812 */ /* 0x040fe200078ec0ff */
[----:B------:R-:W-:Y:S01]  /*0900*/  IMAD.IADD R8, R1, 0x1, R0 ;  /* 0x0000000101087824 */ /* 0x000fe200078e0200 */
[----:B------:R-:W-:Y:S01]  /*0910*/  LOP3.LUT R3, R0, 0x7ffffffc, RZ, 0xc0, !PT ;  /* 0x7ffffffc00037812 */ /* 0x000fe200078ec0ff */
[----:B------:R-:W-:Y:S01]  /*0920*/  IMAD.MOV.U32 R19, RZ, RZ, R10 ;  /* 0x000000ffff137224 */ /* 0x000fe200078e000a */
[----:B------:R-:W-:-:S07]  /*0930*/  PRMT R25, R12, 0x7610, R25 ;  /* 0x000076100c197816 */ /* 0x000fce0000000019 */
.L_x_200:
[----:B------:R-:W0:Y:S01]  /*0940*/  LDC R16, c[0x0][0x398] ;  /* 0x0000e600ff107b82 */ /* 0x000e220000000800 */
[----:B------:R-:W-:Y:S01]  /*0950*/  BSSY.RECONVERGENT B0, `(.L_x_178) ;  /* 0x0000159000007945 */ /* 0x000fe20003800200 */
[C---:B------:R-:W-:Y:S01]  /*0960*/  IMAD.WIDE.U32 R4, R19.reuse, 0x4, R6 ;  /* 0x0000000413047825 */ /* 0x040fe200078e0006 */
[----:B0-----:R-:W-:-:S13]  /*0970*/  ISETP.GE.AND P0, PT, R19, R16, PT ;  /* 0x000000101300720c */ /* 0x001fda0003f06270 */
[----:B------:R-:W-:Y:S05]  /*0980*/  @P0 BRA `(.L_x_179) ;  /* 0x0000001400540947 */ /* 0x000fea0003800000 */
[----:B------:R-:W2:Y:S04]  /*0990*/  LDG.E.U8 R26, desc[UR4][R4.64+0x3] ;  /* 0x00000304041a7981 */ /* 0x000ea8000c1e1100 */
[----:B------:R0:W5:Y:S04]  /*09a0*/  LDG.E.U8 R13, desc[UR4][R4.64] ;  /* 0x00000004040d7981 */ /* 0x000168000c1e1100 */
[----:B------:R0:W5:Y:S04]  /*09b0*/  LDG.E.U8 R15, desc[UR4][R4.64+0x1] ;  /* 0x00000104040f7981 */ /* 0x000168000c1e1100 */
[----:B------:R0:W5:Y:S04]  /*09c0*/  LDG.E.U8 R17, desc[UR4][R4.64+0x2] ;  /* 0x0000020404117981 */ /* 0x000168000c1e1100 */
[----:B------:R0:W5:Y:S01]  /*09d0*/  LDL.U8 R18, [R8] ;  /* 0x0000000008127983 */ /* 0x0001620000100000 */
[----:B------:R-:W-:Y:S01]  /*09e0*/  ISETP.GE.AND P0, PT, R0, 0x1, PT ;  /* 0x000000010000780c */ /* 0x000fe20003f06270 */
[----:B------:R-:W-:Y:S01]  /*09f0*/  BSSY.RECONVERGENT B1, `(.L_x_180) ;  /* 0x0000069000017945 */ /* 0x000fe20003800200 */
[----:B--2---:R-:W-:-:S02]  /*0a00*/  PRMT R25, R26, 0x7610, R25 ;  /* 0x000076101a197816 */ /* 0x004fc40000000019 */
[----:B------:R-:W-:-:S09]  /*0a10*/  PRMT R24, R26, 0x7610, R24 ;  /* 0x000076101a187816 */ /* 0x000fd20000000018 */
[----:B0-----:R-:W-:Y:S05]  /*0a20*/  @!P0 BRA `(.L_x_181) ;  /* 0x0000000400948947 */ /* 0x001fea0003800000 */
[----:B------:R-:W-:Y:S01]  /*0a30*/  ISETP.GE.U32.AND P0, PT, R22, 0x3, PT ;  /* 0x000000031600780c */ /* 0x000fe20003f06070 */
[----:B------:R-:W-:Y:S01]  /*0a40*/  BSSY.RECONVERGENT B2, `(.L_x_182) ;  /* 0x000003d000027945 */ /* 0x000fe20003800200 */
[----:B------:R-:W-:Y:S01]  /*0a50*/  IMAD.MOV.U32 R2, RZ, RZ, RZ ;  /* 0x000000ffff027224 */ /* 0x000fe200078e00ff */
[C---:B------:R-:W-:Y:S02]  /*0a60*/  PRMT R25, R26.reuse, 0x7610, R25 ;  /* 0x000076101a197816 */ /* 0x040fe40000000019 */
[----:B------:R-:W-:-:S08]  /*0a70*/  PRMT R24, R26, 0x7610, R24 ;  /* 0x000076101a187816 */ /* 0x000fd00000000018 */
[----:B------:R-:W-:Y:S05]  /*0a80*/  @!P0 BRA `(.L_x_183) ;  /* 0x0000000000e08947 */ /* 0x000fea0003800000 */
[----:B------:R-:W-:Y:S01]  /*0a90*/  LOP3.LUT R12, R0, 0x7ffffffc, RZ, 0xc0, !PT ;  /* 0x7ffffffc000c7812 */ /* 0x000fe200078ec0ff */
[----:B------:R-:W-:Y:S01]  /*0aa0*/  BSSY.RECONVERGENT B3, `(.L_x_184) ;  /* 0x0000035000037945 */ /* 0x000fe20003800200 */
[----:B------:R-:W-:Y:S01]  /*0ab0*/  IMAD.MOV.U32 R2, RZ, RZ, R1 ;  /* 0x000000ffff027224 */ /* 0x000fe200078e0001 */
[C---:B------:R-:W-:Y:S02]  /*0ac0*/  PRMT R25, R26.reuse, 0x7610, R25 ;  /* 0x000076101a197816 */ /* 0x040fe40000000019 */
[----:B------:R-:W-:Y:S01]  /*0ad0*/  PRMT R24, R26, 0x7610, R24 ;  /* 0x000076101a187816 */ /* 0x000fe20000000018 */
[----:B------:R-:W-:-:S07]  /*0ae0*/  IMAD.MOV R12, RZ, RZ, -R12 ;  /* 0x000000ffff0c7224 */ /* 0x000fce00078e0a0c */
.L_x_185:
[----:B------:R0:W2:Y:S01]  /*0af0*/  LDL R21, [R2] ;  /* 0x0000000002157983 */ /* 0x0000a20000100800 */
[----:B------:R-:W-:Y:S02]  /*0b00*/  VIADD R12, R12, 0x4 ;  /* 0x000000040c0c7836 */ /* 0x000fe40000000000 */
[----:B0-----:R-:W-:Y:S01]  /*0b10*/  VIADD R2, R2, 0x4 ;  /* 0x0000000402027836 */ /* 0x001fe20000000000 */
[----:B--2---:R-:W-:-:S04]  /*0b20*/  PRMT R20, R21, 0x7770, RZ ;  /* 0x0000777015147816 */ /* 0x004fc800000000ff */
[----:B-----5:R-:W-:-:S04]  /*0b30*/  LOP3.LUT R20, R20, R13, RZ, 0x3c, !PT ;  /* 0x0000000d14147212 */ /* 0x020fc800078e3cff */
[C---:B------:R-:W-:Y:S02]  /*0b40*/  LOP3.LUT P1, RZ, R20.reuse, 0x7f, RZ, 0xc0, !PT ;  /* 0x0000007f14ff7812 */ /* 0x040fe4000782c0ff */
[----:B------:R-:W-:-:S04]  /*0b50*/  PRMT R20, R20, 0x8880, RZ ;  /* 0x0000888014147816 */ /* 0x000fc800000000ff */
[----:B------:R-:W-:Y:S01]  /*0b60*/  ISETP.GT.AND P0, PT, R20, -0x1, PT ;  /* 0xffffffff1400780c */ /* 0x000fe20003f04270 */
[----:B------:R-:W-:-:S05]  /*0b70*/  IMAD.MOV.U32 R20, RZ, RZ, 0x8 ;  /* 0x00000008ff147424 */ /* 0x000fca00078e00ff */
[----:B------:R-:W-:-:S04]  /*0b80*/  SEL R27, R20, 0x9, P0 ;  /* 0x00000009141b7807 */ /* 0x000fc80000000000 */
[----:B------:R-:W-:-:S04]  /*0b90*/  LOP3.LUT R27, R24, R27, RZ, 0xfc, !PT ;  /* 0x0000001b181b7212 */ /* 0x000fc800078efcff */
[C---:B------:R-:W-:Y:S02]  /*0ba0*/  SEL R26, R27.reuse, R26, !P1 ;  /* 0x0000001a1b1a7207 */ /* 0x040fe40004800000 */
[C---:B------:R-:W-:Y:S02]  /*0bb0*/  SEL R25, R27.reuse, R25, !P1 ;  /* 0x000000191b197207 */ /* 0x040fe40004800000 */
[----:B------:R-:W-:Y:S02]  /*0bc0*/  SEL R27, R27, R24, !P1 ;  /* 0x000000181b1b7207 */ /* 0x000fe40004800000 */
[----:B------:R-:W-:-:S04]  /*0bd0*/  PRMT R24, R21, 0x7771, RZ ;  /* 0x0000777115187816 */ /* 0x000fc800000000ff */
[----:B------:R-:W-:-:S04]  /*0be0*/  LOP3.LUT R24, R24, R13, RZ, 0x3c, !PT ;  /* 0x0000000d18187212 */ /* 0x000fc800078e3cff */
[C---:B------:R-:W-:Y:S02]  /*0bf0*/  LOP3.LUT P1, RZ, R24.reuse, 0x7f, RZ, 0xc0, !PT ;  /* 0x0000007f18ff7812 */ /* 0x040fe4000782c0ff */
[----:B------:R-:W-:-:S04]  /*0c00*/  PRMT R24, R24, 0x8880, RZ ;  /* 0x0000888018187816 */ /* 0x000fc800000000ff */
[----:B------:R-:W-:-:S04]  /*0c10*/  ISETP.GT.AND P0, PT, R24, -0x1, PT ;  /* 0xffffffff1800780c */ /* 0x000fc80003f04270 */
[----:B------:R-:W-:-:S04]  /*0c20*/  SEL R24, R20, 0x9, P0 ;  /* 0x0000000914187807 */ /* 0x000fc80000000000 */
[----:B------:R-:W-:-:S04]  /*0c30*/  LOP3.LUT R28, R27, R24, RZ, 0xfc, !PT ;  /* 0x000000181b1c7212 */ /* 0x000fc800078efcff */
[C---:B------:R-:W-:Y:S02]  /*0c40*/  SEL R24, R28.reuse, R26, !P1 ;  /* 0x0000001a1c187207 */ /* 0x040fe40004800000 */
[C---:B------:R-:W-:Y:S02]  /*0c50*/  SEL R25, R28.reuse, R25, !P1 ;  /* 0x000000191c197207 */ /* 0x040fe40004800000 */
[----:B------:R-:W-:Y:S02]  /*0c60*/  SEL R26, R28, R27, !P1 ;  /* 0x0000001b1c1a7207 */ /* 0x000fe40004800000 */
[----:B------:R-:W-:-:S04]  /*0c70*/  PRMT R28, R21, 0x7772, RZ ;  /* 0x00007772151c7816 */ /* 0x000fc800000000ff */
[----:B------:R-:W-:-:S04]  /*0c80*/  LOP3.LUT R28, R28, R13, RZ, 0x3c, !PT ;  /* 0x0000000d1c1c7212 */ /* 0x000fc800078e3cff */
[C---:B------:R-:W-:Y:S02]  /*0c90*/  PRMT R27, R28.reuse, 0x8880, RZ ;  /* 0x000088801c1b7816 */ /* 0x040fe400000000ff */
[----:B------:R-:W-:Y:S02]  /*0ca0*/  LOP3.LUT P1, RZ, R28, 0x7f, RZ, 0xc0, !PT ;  /* 0x0000007f1cff7812 */ /* 0x000fe4000782c0ff */
[----:B------:R-:W-:Y:S02]  /*0cb0*/  ISETP.GT.AND P0, PT, R27, -0x1, PT ;  /* 0xffffffff1b00780c */ /* 0x000fe40003f04270 */
[----:B------:R-:W-:Y:S02]  /*0cc0*/  PRMT R28, R21, 0x7773, RZ ;  /* 0x00007773151c7816 */ /* 0x000fe400000000ff */
[----:B------:R-:W-:Y:S02]  /*0cd0*/  SEL R27, R20, 0x9, P0 ;  /* 0x00000009141b7807 */ /* 0x000fe40000000000 */
[----:B------:R-:W-:-:S02]  /*0ce0*/  LOP3.LUT R21, R28, R13, RZ, 0x3c, !PT ;  /* 0x0000000d1c157212 */ /* 0x000fc400078e3cff */
[----:B------:R-:W-:-:S04]  /*0cf0*/  LOP3.LUT R27, R26, R27, RZ, 0xfc, !PT ;  /* 0x0000001b1a1b7212 */ /* 0x000fc800078efcff */
[C---:B------:R-:W-:Y:S02]  /*0d00*/  SEL R24, R27.reuse, R24, !P1 ;  /* 0x000000181b187207 */ /* 0x040fe40004800000 */
[C---:B------:R-:W-:Y:S02]  /*0d10*/  SEL R25, R27.reuse, R25, !P1 ;  /* 0x000000191b197207 */ /* 0x040fe40004800000 */
[----:B------:R-:W-:Y:S02]  /*0d20*/  SEL R26, R27, R26, !P1 ;  /* 0x0000001a1b1a7207 */ /* 0x000fe40004800000 */
[C---:B------:R-:W-:Y:S02]  /*0d30*/  LOP3.LUT P1, RZ, R21.reuse, 0x7f, RZ, 0xc0, !PT ;  /* 0x0000007f15ff7812 */ /* 0x040fe4000782c0ff */
[----:B------:R-:W-:-:S04]  /*0d40*/  PRMT R21, R21, 0x8880, RZ ;  /* 0x0000888015157816 */ /* 0x000fc800000000ff */
[----:B------:R-:W-:-:S04]  /*0d50*/  ISETP.GT.AND P0, PT, R21, -0x1, PT ;  /* 0xffffffff1500780c */ /* 0x000fc80003f04270 */
[----:B------:R-:W-:Y:S02]  /*0d60*/  SEL R21, R20, 0x9, P0 ;  /* 0x0000000914157807 */ /* 0x000fe40000000000 */
[----:B------:R-:W-:Y:S02]  /*0d70*/  ISETP.NE.AND P0, PT, R12, RZ, PT ;  /* 0x000000ff0c00720c */ /* 0x000fe40003f05270 */
[----:B------:R-:W-:-:S04]  /*0d80*/  LOP3.LUT R21, R26, R21, RZ, 0xfc, !PT ;  /* 0x000000151a157212 */ /* 0x000fc800078efcff */
[C---:B------:R-:W-:Y:S02]  /*0d90*/  SEL R24, R21.reuse, R24, !P1 ;  /* 0x0000001815187207 */ /* 0x040fe40004800000 */
[C---:B------:R-:W-:Y:S02]  /*0da0*/  SEL R25, R21.reuse, R25, !P1 ;  /* 0x0000001915197207 */ /* 0x040fe40004800000 */
[----:B------:R-:W-:Y:S02]  /*0db0*/  SEL R21, R21, R26, !P1 ;  /* 0x0000001a15157207 */ /* 0x000fe40004800000 */
[----:B------:R-:W-:Y:S02]  /*0dc0*/  PRMT R26, R24, 0x7610, R26 ;  /* 0x00007610181a7816 */ /* 0x000fe4000000001a */
[----:B------:R-:W-:Y:S01]  /*0dd0*/  PRMT R24, R21, 0x7610, R24 ;  /* 0x0000761015187816 */ /* 0x000fe20000000018 */
[----:B------:R-:W-:Y:S06]  /*0de0*/  @P0 BRA `(.L_x_185) ;  /* 0xfffffffc00400947 */ /* 0x000fec000383ffff */
[----:B------:R-:W-:Y:S05]  /*0df0*/  BSYNC.RECONVERGENT B3 ;  /* 0x0000000000037941 */ /* 0x000fea0003800200 */
.L_x_184:
[----:B------:R-:W-:-:S07]  /*0e00*/  IMAD.MOV.U32 R2, RZ, RZ, R3 ;  /* 0x000000ffff027224 */ /* 0x000fce00078e0003 */
.L_x_183:
[----:B------:R-:W-:Y:S05]  /*0e10*/  BSYNC.RECONVERGENT B2 ;  /* 0x0000000000027941 */ /* 0x000fea0003800200 */
.L_x_182:
        /* <DEDUP_REMOVED lines=13> */
[C---:B------:R-:W-:Y:S02]  /*0ef0*/  SEL R25, R21.reuse, R25, !P1 ;  /* 0x0000001915197207 */ /* 0x040fe40004800000 */
[----:B------:R-:W-:-:S03]  /*0f00*/  SEL R24, R21, R24, !P1 ;  /* 0x0000001815187207 */ /* 0x000fc60004800000 */
        /* <DEDUP_REMOVED lines=21> */
[C---:B------:R-:W-:Y:S02]  /*1060*/  @!P0 PRMT R25, R21.reuse, 0x7610, R25 ;  /* 0x0000761015198816 */ /* 0x040fe40000000019 */
[----:B------:R-:W-:-:S07]  /*1070*/  @!P0 PRMT R24, R21, 0x7610, R24 ;  /* 0x0000761015188816 */ /* 0x000fce0000000018 */
.L_x_181:
[----:B------:R-:W-:Y:S05]  /*1080*/  BSYNC.RECONVERGENT B1 ;  /* 0x0000000000017941 */ /* 0x000fea0003800200 */
.L_x_180:
[----:B-----5:R-:W-:Y:S01]  /*1090*/  LOP3.LUT R2, R18, R13, RZ, 0x3c, !PT ;  /* 0x0000000d12027212 */ /* 0x020fe200078e3cff */
[----:B------:R-:W-:Y:S01]  /*10a0*/  IMAD.MOV.U32 R21, RZ, RZ, 0x8 ;  /* 0x00000008ff157424 */ /* 0x000fe200078e00ff */
[----:B------:R-:W-:Y:S01]  /*10b0*/  ISETP.GE.AND P1, PT, R0, 0x1, PT ;  /* 0x000000010000780c */ /* 0x000fe20003f26270 */
[----:B------:R-:W-:Y:S01]  /*10c0*/  BSSY.RECONVERGENT B1, `(.L_x_186) ;  /* 0x000006b000017945 */ /* 0x000fe20003800200 */
[----:B------:R-:W-:-:S04]  /*10d0*/  PRMT R2, R2, 0x8880, RZ ;  /* 0x0000888002027816 */ /* 0x000fc800000000ff */
[----:B------:R-:W-:-:S04]  /*10e0*/  ISETP.GT.AND P0, PT, R2, -0x1, PT ;  /* 0xffffffff0200780c */ /* 0x000fc80003f04270 */
[----:B------:R-:W-:Y:S02]  /*10f0*/  SEL R21, R21, 0x9, !P0 ;  /* 0x0000000915157807 */ /* 0x000fe40004000000 */
[----:B------:R-:W-:Y:S02]  /*1100*/  LOP3.LUT P0, RZ, R18, 0x7f, R13, 0x48, !PT ;  /* 0x0000007f12ff7812 */ /* 0x000fe4000780480d */
[----:B------:R-:W-:-:S04]  /*1110*/  LOP3.LUT R21, R24, R21, RZ, 0xfc, !PT ;  /* 0x0000001518157212 */ /* 0x000fc800078efcff */
[C---:B------:R-:W-:Y:S02]  /*1120*/  SEL R26, R21.reuse, R26, !P0 ;  /* 0x0000001a151a7207 */ /* 0x040fe40004000000 */
        /* <DEDUP_REMOVED lines=11> */
.L_x_191:
[----:B------:R-:W-:-:S06]  /*11e0*/  IMAD.IADD R12, R1, 0x1, R2 ;  /* 0x00000001010c7824 */ /* 0x000fcc00078e0202 */
[----:B------:R-:W2:Y:S01]  /*11f0*/  LDL R12, [R12] ;  /* 0x000000000c0c7983 */ /* 0x000ea20000100800 */
[----:B------:R-:W-:Y:S01]  /*1200*/  VIADD R2, R2, 0x4 ;  /* 0x0000000402027836 */ /* 0x000fe20000000000 */
[C---:B--2---:R-:W-:Y:S02]  /*1210*/  PRMT R20, R12.reuse, 0x7770, RZ ;  /* 0x000077700c147816 */ /* 0x044fe400000000ff */
[----:B------:R-:W-:Y:S02]  /*1220*/  PRMT R28, R12, 0x7771, RZ ;  /* 0x000077710c1c7816 */ /* 0x000fe400000000ff */
[-C--:B------:R-:W-:Y:S02]  /*1230*/  LOP3.LUT R20, R20, R15.reuse, RZ, 0x3c, !PT ;  /* 0x0000000f14147212 */ /* 0x080fe400078e3cff */
[----:B------:R-:W-:Y:S02]  /*1240*/  LOP3.LUT R28, R28, R15, RZ, 0x3c, !PT ;  /* 0x0000000f1c1c7212 */ /* 0x000fe400078e3cff */
[----:B------:R-:W-:-:S02]  /*1250*/  PRMT R26, R20, 0x8880, RZ ;  /* 0x00008880141a7816 */ /* 0x000fc400000000ff */
[----:B------:R-:W-:Y:S01]  /*1260*/  LOP3.LUT P1, RZ, R20, 0x7f, RZ, 0xc0, !PT ;  /* 0x0000007f14ff7812 */ /* 0x000fe2000782c0ff */
[----:B------:R-:W-:Y:S01]  /*1270*/  IMAD.MOV.U32 R20, RZ, RZ, 0x10 ;  /* 0x00000010ff147424 */ /* 0x000fe200078e00ff */
[----:B------:R-:W-:-:S04]  /*1280*/  ISETP.GT.AND P0, PT, R26, -0x1, PT ;  /* 0xffffffff1a00780c */ /* 0x000fc80003f04270 */
[----:B------:R-:W-:-:S04]  /*1290*/  SEL R26, R20, 0x12, P0 ;  /* 0x00000012141a7807 */ /* 0x000fc80000000000 */
[----:B------:R-:W-:-:S04]  /*12a0*/  LOP3.LUT R26, R21, R26, RZ, 0xfc, !PT ;  /* 0x0000001a151a7212 */ /* 0x000fc800078efcff */
[C---:B------:R-:W-:Y:S02]  /*12b0*/  SEL R25, R26.reuse, R25, !P1 ;  /* 0x000000191a197207 */ /* 0x040fe40004800000 */
[C---:B------:R-:W-:Y:S02]  /*12c0*/  SEL R24, R26.reuse, R24, !P1 ;  /* 0x000000181a187207 */ /* 0x040fe40004800000 */
[----:B------:R-:W-:Y:S02]  /*12d0*/  SEL R26, R26, R21, !P1 ;  /* 0x000000151a1a7207 */ /* 0x000fe40004800000 */
[C---:B------:R-:W-:Y:S02]  /*12e0*/  PRMT R21, R28.reuse, 0x8880, RZ ;  /* 0x000088801c157816 */ /* 0x040fe400000000ff */
[----:B------:R-:W-:Y:S02]  /*12f0*/  LOP3.LUT P1, RZ, R28, 0x7f, RZ, 0xc0, !PT ;  /* 0x0000007f1cff7812 */ /* 0x000fe4000782c0ff */
[----:B------:R-:W-:-:S02]  /*1300*/  ISETP.GT.AND P0, PT, R21, -0x1, PT ;  /* 0xffffffff1500780c */ /* 0x000fc40003f04270 */
[----:B------:R-:W-:Y:S02]  /*1310*/  PRMT R28, R12, 0x7772, RZ ;  /* 0x000077720c1c7816 */ /* 0x000fe400000000ff */
[----:B------:R-:W-:Y:S02]  /*1320*/  SEL R21, R20, 0x12, P0 ;  /* 0x0000001214157807 */ /* 0x000fe40000000000 */
[----:B------:R-:W-:Y:S02]  /*1330*/  LOP3.LUT R28, R28, R15, RZ, 0x3c, !PT ;  /* 0x0000000f1c1c7212 */ /* 0x000fe400078e3cff */
[----:B------:R-:W-:Y:S02]  /*1340*/  LOP3.LUT R27, R26, R21, RZ, 0xfc, !PT ;  /* 0x000000151a1b7212 */ /* 0x000fe400078efcff */
[----:B------:R-:W-:Y:S02]  /*1350*/  PRMT R12, R12, 0x7773, RZ ;  /* 0x000077730c0c7816 */ /* 0x000fe400000000ff */
[----:B------:R-:W-:-:S02]  /*1360*/  SEL R21, R27, R25, !P1 ;  /* 0x000000191b157207 */ /* 0x000fc40004800000 */
[----:B------:R-:W-:Y:S02]  /*1370*/  PRMT R25, R28, 0x8880, RZ ;  /* 0x000088801c197816 */ /* 0x000fe400000000ff */
[----:B------:R-:W-:Y:S02]  /*1380*/  LOP3.LUT R12, R12, R15, RZ, 0x3c, !PT ;  /* 0x0000000f0c0c7212 */ /* 0x000fe400078e3cff */
[C---:B------:R-:W-:Y:S02]  /*1390*/  SEL R24, R27.reuse, R24, !P1 ;  /* 0x000000181b187207 */ /* 0x040fe40004800000 */
[----:B------:R-:W-:Y:S02]  /*13a0*/  SEL R26, R27, R26, !P1 ;  /* 0x0000001a1b1a7207 */ /* 0x000fe40004800000 */
[----:B------:R-:W-:Y:S02]  /*13b0*/  ISETP.GT.AND P1, PT, R25, -0x1, PT ;  /* 0xffffffff1900780c */ /* 0x000fe40003f24270 */
[----:B------:R-:W-:-:S02]  /*13c0*/  PRMT R25, R12, 0x8880, RZ ;  /* 0x000088800c197816 */ /* 0x000fc400000000ff */
[----:B------:R-:W-:Y:S02]  /*13d0*/  LOP3.LUT P3, RZ, R28, 0x7f, RZ, 0xc0, !PT ;  /* 0x0000007f1cff7812 */ /* 0x000fe4000786c0ff */
[----:B------:R-:W-:Y:S02]  /*13e0*/  ISETP.GT.AND P2, PT, R25, -0x1, PT ;  /* 0xffffffff1900780c */ /* 0x000fe40003f44270 */
[----:B------:R-:W-:Y:S02]  /*13f0*/  SEL R25, R20, 0x12, P1 ;  /* 0x0000001214197807 */ /* 0x000fe40000800000 */
[----:B------:R-:W-:Y:S02]  /*1400*/  ISETP.NE.AND P1, PT, R2, R3, PT ;  /* 0x000000030200720c */ /* 0x000fe40003f25270 */
[----:B------:R-:W-:Y:S02]  /*1410*/  LOP3.LUT R25, R26, R25, RZ, 0xfc, !PT ;  /* 0x000000191a197212 */ /* 0x000fe400078efcff */
[----:B------:R-:W-:-:S02]  /*1420*/  SEL R27, R20, 0x12, P2 ;  /* 0x00000012141b7807 */ /* 0x000fc40001000000 */
[C---:B------:R-:W-:Y:S02]  /*1430*/  SEL R26, R25.reuse, R26, !P3 ;  /* 0x0000001a191a7207 */ /* 0x040fe40005800000 */
[----:B------:R-:W-:Y:S02]  /*1440*/  LOP3.LUT P0, RZ, R12, 0x7f, RZ, 0xc0, !PT ;  /* 0x0000007f0cff7812 */ /* 0x000fe4000780c0ff */
[C---:B------:R-:W-:Y:S02]  /*1450*/  SEL R21, R25.reuse, R21, !P3 ;  /* 0x0000001519157207 */ /* 0x040fe40005800000 */
[----:B------:R-:W-:Y:S02]  /*1460*/  LOP3.LUT R27, R26, R27, RZ, 0xfc, !PT ;  /* 0x0000001b1a1b7212 */ /* 0x000fe400078efcff */
[----:B------:R-:W-:Y:S02]  /*1470*/  SEL R24, R25, R24, !P3 ;  /* 0x0000001819187207 */ /* 0x000fe40005800000 */
[----:B------:R-:W-:-:S02]  /*1480*/  SEL R21, R27, R21, !P0 ;  /* 0x000000151b157207 */ /* 0x000fc40004000000 */
[----:B------:R-:W-:Y:S02]  /*1490*/  SEL R26, R27, R26, !P0 ;  /* 0x0000001a1b1a7207 */ /* 0x000fe40004000000 */
[----:B------:R-:W-:Y:S02]  /*14a0*/  PRMT R25, R21, 0x7610, R25 ;  /* 0x0000761015197816 */ /* 0x000fe40000000019 */
[----:B------:R-:W-:Y:S02]  /*14b0*/  SEL R24, R27, R24, !P0 ;  /* 0x000000181b187207 */ /* 0x000fe40004000000 */
[----:B------:R-:W-:Y:S01]  /*14c0*/  PRMT R21, R26, 0x7610, R21 ;  /* 0x000076101a157816 */ /* 0x000fe20000000015 */
[----:B------:R-:W-:Y:S06]  /*14d0*/  @P1 BRA `(.L_x_191) ;  /* 0xfffffffc00401947 */ /* 0x000fec000383ffff */
[----:B------:R-:W-:Y:S05]  /*14e0*/  BSYNC.RECONVERGENT B3 ;  /* 0x0000000000037941 */ /* 0x000fea0003800200 */
.L_x_190:
[----:B------:R-:W-:-:S07]  /*14f0*/  IMAD.MOV.U32 R2, RZ, RZ, R3 ;  /* 0x000000ffff027224 */ /* 0x000fce00078e0003 */
.L_x_189:
[----:B------:R-:W-:Y:S05]  /*1500*/  BSYNC.RECONVERGENT B2 ;  /* 0x0000000000027941 */ /* 0x000fea0003800200 */
.L_x_188:
        /* <DEDUP_REMOVED lines=38> */
.L_x_187:
[----:B------:R-:W-:Y:S05]  /*1770*/  BSYNC.RECONVERGENT B1 ;  /* 0x0000000000017941 */ /* 0x000fea0003800200 */
.L_x_186:
[----:B------:R-:W-:Y:S01]  /*1780*/  LOP3.LUT R2, R18, R15, RZ, 0x3c, !PT ;  /* 0x0000000f12027212 */ /* 0x000fe200078e3cff */
        /* <DEDUP_REMOVED lines=20> */
.L_x_197:
[----:B------:R-:W-:-:S06]  /*18d0*/  IMAD.IADD R20, R1, 0x1, R2 ;  /* 0x0000000101147824 */ /* 0x000fcc00078e0202 */
[----:B------:R-:W2:Y:S01]  /*18e0*/  LDL R20, [R20] ;  /* 0x0000000014147983 */ /* 0x000ea20000100800 */
[----:B------:R-:W-:Y:S01]  /*18f0*/  VIADD R2, R2, 0x4 ;  /* 0x0000000402027836 */ /* 0x000fe20000000000 */
[----:B--2---:R-:W-:-:S04]  /*1900*/  PRMT R26, R20, 0x7770, RZ ;  /* 0x00007770141a7816 */ /* 0x004fc800000000ff */
[----:B------:R-:W-:-:S04]  /*1910*/  LOP3.LUT R26, R26, R17, RZ, 0x3c, !PT ;  /* 0x000000111a1a7212 */ /* 0x000fc800078e3cff */
[C---:B------:R-:W-:Y:S02]  /*1920*/  PRMT R21, R26.reuse, 0x8880, RZ ;  /* 0x000088801a157816 */ /* 0x040fe400000000ff */
[----:B------:R-:W-:Y:S02]  /*1930*/  LOP3.LUT P1, RZ, R26, 0x7f, RZ, 0xc0, !PT ;  /* 0x0000007f1aff7812 */ /* 0x000fe4000782c0ff */
[----:B------:R-:W-:Y:S01]  /*1940*/  ISETP.GT.AND P0, PT, R21, -0x1, PT ;  /* 0xffffffff1500780c */ /* 0x000fe20003f04270 */
[----:B------:R-:W-:Y:S01]  /*1950*/  IMAD.MOV.U32 R21, RZ, RZ, 0x20 ;  /* 0x00000020ff157424 */ /* 0x000fe200078e00ff */
[----:B------:R-:W-:-:S04]  /*1960*/  PRMT R26, R20, 0x7771, RZ ;  /* 0x00007771141a7816 */ /* 0x000fc800000000ff */
[----:B------:R-:W-:Y:S02]  /*1970*/  SEL R27, R21, 0x24, P0 ;  /* 0x00000024151b7807 */ /* 0x000fe40000000000 */
[----:B------:R-:W-:Y:S02]  /*1980*/  LOP3.LUT R26, R26, R17, RZ, 0x3c, !PT ;  /* 0x000000111a1a7212 */ /* 0x000fe400078e3cff */
[----:B------:R-:W-:-:S04]  /*1990*/  LOP3.LUT R27, R24, R27, RZ, 0xfc, !PT ;  /* 0x0000001b181b7212 */ /* 0x000fc800078efcff */
[C---:B------:R-:W-:Y:S02]  /*19a0*/  SEL R12, R27.reuse, R12, !P1 ;  /* 0x0000000c1b0c7207 */ /* 0x040fe40004800000 */
[C---:B------:R-:W-:Y:S02]  /*19b0*/  SEL R25, R27.reuse, R25, !P1 ;  /* 0x000000191b197207 */ /* 0x040fe40004800000 */
[----:B------:R-:W-:Y:S02]  /*19c0*/  SEL R24, R27, R24, !P1 ;  /* 0x000000181b187207 */ /* 0x000fe40004800000 */
[C---:B------:R-:W-:Y:S02]  /*19d0*/  LOP3.LUT P1, RZ, R26.reuse, 0x7f, RZ, 0xc0, !PT ;  /* 0x0000007f1aff7812 */ /* 0x040fe4000782c0ff */
[----:B------:R-:W-:-:S04]  /*19e0*/  PRMT R26, R26, 0x8880, RZ ;  /* 0x000088801a1a7816 */ /* 0x000fc800000000ff */
[----:B------:R-:W-:Y:S02]  /*19f0*/  ISETP.GT.AND P0, PT, R26, -0x1, PT ;  /* 0xffffffff1a00780c */ /* 0x000fe40003f04270 */
[----:B------:R-:W-:Y:S02]  /*1a00*/  PRMT R26, R20, 0x7772, RZ ;  /* 0x00007772141a7816 */ /* 0x000fe400000000ff */
[----:B------:R-:W-:Y:S02]  /*1a10*/  SEL R27, R21, 0x24, P0 ;  /* 0x00000024151b7807 */ /* 0x000fe40000000000 */
[----:B------:R-:W-:Y:S02]  /*1a20*/  LOP3.LUT R26, R26, R17, RZ, 0x3c, !PT ;  /* 0x000000111a1a7212 */ /* 0x000fe400078e3cff */
[----:B------:R-:W-:Y:S02]  /*1a30*/  LOP3.LUT R27, R24, R27, RZ, 0xfc, !PT ;  /* 0x0000001b181b7212 */ /* 0x000fe400078efcff */
[----:B------:R-:W-:-:S02]  /*1a40*/  LOP3.LUT P3, RZ, R26, 0x7f, RZ, 0xc0, !PT ;  /* 0x0000007f1aff7812 */ /* 0x000fc4000786c0ff */
[----:B------:R-:W-:Y:S02]  /*1a50*/  PRMT R26, R26, 0x8880, RZ ;  /* 0x000088801a1a7816 */ /* 0x000fe400000000ff */
[----:B------:R-:W-:Y:S02]  /*1a60*/  PRMT R20, R20, 0x7773, RZ ;  /* 0x0000777314147816 */ /* 0x000fe400000000ff */
[C---:B------:R-:W-:Y:S02]  /*1a70*/  SEL R12, R27.reuse, R12, !P1 ;  /* 0x0000000c1b0c7207 */ /* 0x040fe40004800000 */
[C---:B------:R-:W-:Y:S02]  /*1a80*/  SEL R25, R27.reuse, R25, !P1 ;  /* 0x000000191b197207 */ /* 0x040fe40004800000 */
[----:B------:R-:W-:Y:S02]  /*1a90*/  SEL R24, R27, R24, !P1 ;  /* 0x000000181b187207 */ /* 0x000fe40004800000 */
[----:B------:R-:W-:-:S02]  /*1aa0*/  LOP3.LUT R20, R20, R17, RZ, 0x3c, !PT ;  /* 0x0000001114147212 */ /* 0x000fc400078e3cff */
[----:B------:R-:W-:Y:S02]  /*1ab0*/  ISETP.GT.AND P1, PT, R26, -0x1, PT ;  /* 0xffffffff1a00780c */ /* 0x000fe40003f24270 */
[----:B------:R-:W-:Y:S02]  /*1ac0*/  PRMT R26, R20, 0x8880, RZ ;  /* 0x00008880141a7816 */ /* 0x000fe400000000ff */
[----:B------:R-:W-:Y:S02]  /*1ad0*/  SEL R27, R21, 0x24, P1 ;  /* 0x00000024151b7807 */ /* 0x000fe40000800000 */
[----:B------:R-:W-:Y:S02]  /*1ae0*/  ISETP.NE.AND P1, PT, R2, R3, PT ;  /* 0x000000030200720c */ /* 0x000fe40003f25270 */
[----:B------:R-:W-:Y:S02]  /*1af0*/  ISETP.GT.AND P2, PT, R26, -0x1, PT ;  /* 0xffffffff1a00780c */ /* 0x000fe40003f44270 */
[----:B------:R-:W-:-:S02]  /*1b00*/  LOP3.LUT R27, R24, R27, RZ, 0xfc, !PT ;  /* 0x0000001b181b7212 */ /* 0x000fc400078efcff */
[----:B------:R-:W-:Y:S02]  /*1b10*/  SEL R21, R21, 0x24, P2 ;  /* 0x0000002415157807 */ /* 0x000fe40001000000 */
[C---:B------:R-:W-:Y:S02]  /*1b20*/  SEL R24, R27.reuse, R24, !P3 ;  /* 0x000000181b187207 */ /* 0x040fe40005800000 */
[----:B------:R-:W-:Y:S02]  /*1b30*/  LOP3.LUT P0, RZ, R20, 0x7f, RZ, 0xc0, !PT ;  /* 0x0000007f14ff7812 */ /* 0x000fe4000780c0ff */
[C---:B------:R-:W-:Y:S02]  /*1b40*/  SEL R12, R27.reuse, R12, !P3 ;  /* 0x0000000c1b0c7207 */ /* 0x040fe40005800000 */
[----:B------:R-:W-:Y:S02]  /*1b50*/  SEL R25, R27, R25, !P3 ;  /* 0x000000191b197207 */ /* 0x000fe40005800000 */
[----:B------:R-:W-:-:S04]  /*1b60*/  LOP3.LUT R21, R24, R21, RZ, 0xfc, !PT ;  /* 0x0000001518157212 */ /* 0x000fc800078efcff */
[C---:B------:R-:W-:Y:S02]  /*1b70*/  SEL R12, R21.reuse, R12, !P0 ;  /* 0x0000000c150c7207 */ /* 0x040fe40004000000 */
[C---:B------:R-:W-:Y:S02]  /*1b80*/  SEL R25, R21.reuse, R25, !P0 ;  /* 0x0000001915197207 */ /* 0x040fe40004000000 */
[----:B------:R-:W-:Y:S01]  /*1b90*/  SEL R24, R21, R24, !P0 ;  /* 0x0000001815187207 */ /* 0x000fe20004000000 */
[----:B------:R-:W-:Y:S06]  /*1ba0*/  @P1 BRA `(.L_x_197) ;  /* 0xfffffffc00481947 */ /* 0x000fec000383ffff */
[----:B------:R-:W-:Y:S05]  /*1bb0*/  BSYNC.RECONVERGENT B3 ;  /* 0x0000000000037941 */ /* 0x000fea0003800200 */
.L_x_196:
[----:B------:R-:W-:-:S07]  /*1bc0*/  IMAD.MOV.U32 R2, RZ, RZ, R3 ;  /* 0x000000ffff027224 */ /* 0x000fce00078e0003 */
.L_x_195:
[----:B------:R-:W-:Y:S05]  /*1bd0*/  BSYNC.RECONVERGENT B2 ;  /* 0x0000000000027941 */ /* 0x000fea0003800200 */
.L_x_194:
        /* <DEDUP_REMOVED lines=38> */
.L_x_193:
[----:B------:R-:W-:Y:S05]  /*1e40*/  BSYNC.RECONVERGENT B1 ;  /* 0x0000000000017941 */ /* 0x000fea0003800200 */
.L_x_192:
[----:B------:R-:W-:-:S04]  /*1e50*/  LOP3.LUT R18, R18, R17, RZ, 0x3c, !PT ;  /* 0x0000001112127212 */ /* 0x000fc800078e3cff */
[----:B------:R-:W-:-:S13]  /*1e60*/  LOP3.LUT P0, RZ, R18, 0x7f, RZ, 0xc0, !PT ;  /* 0x0000007f12ff7812 */ /* 0x000fda000780c0ff */
[----:B------:R-:W-:Y:S01]  /*1e70*/  @!P0 PRMT R2, R18, 0x8880, RZ ;  /* 0x0000888012028816 */ /* 0x000fe200000000ff */
[----:B------:R-:W-:-:S03]  /*1e80*/  @!P0 IMAD.MOV.U32 R21, RZ, RZ, 0x20 ;  /* 0x00000020ff158424 */ /* 0x000fc600078e00ff */
[----:B------:R-:W-:-:S04]  /*1e90*/  @!P0 ISETP.GT.AND P1, PT, R2, -0x1, PT ;  /* 0xffffffff0200880c */ /* 0x000fc80003f24270 */
[----:B------:R-:W-:-:S04]  /*1ea0*/  @!P0 SEL R21, R21, 0x24, !P1 ;  /* 0x0000002415158807 */ /* 0x000fc80004800000 */
[----:B------:R-:W-:-:S04]  /*1eb0*/  @!P0 LOP3.LUT R21, R24, R21, RZ, 0xfc, !PT ;  /* 0x0000001518158212 */ /* 0x000fc800078efcff */
[C---:B------:R-:W-:Y:S02]  /*1ec0*/  @!P0 PRMT R12, R21.reuse, 0x7610, R12 ;  /* 0x00007610150c8816 */ /* 0x040fe4000000000c */
[----:B------:R-:W-:-:S07]  /*1ed0*/  @!P0 PRMT R25, R21, 0x7610, R25 ;  /* 0x0000761015198816 */ /* 0x000fce0000000019 */
.L_x_179:
[----:B------:R-:W-:Y:S05]  /*1ee0*/  BSYNC.RECONVERGENT B0 ;  /* 0x0000000000007941 */ /* 0x000fea0003800200 */
.L_x_178:
[----:B------:R-:W-:Y:S01]  /*1ef0*/  LOP3.LUT R2, R25, 0x3f, RZ, 0xc0, !PT ;  /* 0x0000003f19027812 */ /* 0x000fe200078ec0ff */
[----:B------:R-:W-:-:S03]  /*1f00*/  UMOV UR7, 0xffffffff ;  /* 0xffffffff00077882 */ /* 0x000fc60000000000 */
[----:B------:R-:W-:-:S04]  /*1f10*/  ISETP.NE.AND P0, PT, R2, 0x38, PT ;  /* 0x000000380200780c */ /* 0x000fc80003f05270 */
[----:B------:R-:W-:Y:S01]  /*1f20*/  ISETP.LT.AND P0, PT, R19, R16, !P0 ;  /* 0x000000101300720c */ /* 0x000fe20004701270 */
[----:B------:R-:W-:-:S12]  /*1f30*/  BRA.DIV UR7, `(.L_x_198) ;  /* 0x0000000207f07947 */ /* 0x000fd8000b800000 */
[----:B------:R-:W-:-:S13]  /*1f40*/  VOTE.ANY P0, P0 ;  /* 0x0000000000ff7806 */ /* 0x000fda0000000100 */
.L_x_209:
[----:B------:R-:W-:Y:S05]  /*1f50*/  @P0 BRA `(.L_x_199) ;  /* 0x0000000000300947 */ /* 0x000fea0003800000 */
[C---:B------:R-:W-:Y:S01]  /*1f60*/  ISETP.GE.AND P1, PT, R19.reuse, R16, PT ;  /* 0x000000101300720c */ /* 0x040fe20003f26270 */
[----:B------:R-:W-:Y:S02]  /*1f70*/  VIADD R19, R19, 0x20 ;  /* 0x0000002013137836 */ /* 0x000fe40000000000 */
[----:B------:R-:W-:-:S03]  /*1f80*/  IMAD.MOV.U32 R2, RZ, RZ, 0xfffffff ;  /* 0x0fffffffff027424 */ /* 0x000fc600078e00ff */
[----:B------:R-:W-:-:S07]  /*1f90*/  ISETP.GE.AND P0, PT, R19, R16, PT ;  /* 0x000000101300720c */ /* 0x000fce0003f06270 */
[----:B------:R0:W-:Y:S04]  /*1fa0*/  @!P1 STG.E.U8 desc[UR4][R4.64], R13 ;  /* 0x0000000d04009986 */ /* 0x0001e8000c101104 */
[----:B------:R0:W-:Y:S04]  /*1fb0*/  @!P1 STG.E.U8 desc[UR4][R4.64+0x1], R15 ;  /* 0x0000010f04009986 */ /* 0x0001e8000c101104 */
[----:B------:R0:W-:Y:S04]  /*1fc0*/  @!P1 STG.E.U8 desc[UR4][R4.64+0x2], R17 ;  /* 0x0000021104009986 */ /* 0x0001e8000c101104 */
[----:B------:R0:W-:Y:S01]  /*1fd0*/  @!P1 STG.E.U8 desc[UR4][R4.64+0x3], R25 ;  /* 0x0000031904009986 */ /* 0x0001e2000c101104 */
[----:B------:R-:W-:Y:S05]  /*1fe0*/  WARPSYNC.ALL ;  /* 0x0000000000007948 */ /* 0x000fea0003800000 */
[----:B------:R-:W-:-:S13]  /*1ff0*/  VOTE.ANY P0, !P0 ;  /* 0x0000000000ff7806 */ /* 0x000fda0004000100 */
[----:B0-----:R-:W-:Y:S05]  /*2000*/  @P0 BRA `(.L_x_200) ;  /* 0xffffffe8004c0947 */ /* 0x001fea000383ffff */
[----:B------:R-:W-:Y:S05]  /*2010*/  BRA `(.L_x_177) ;  /* 0x00000000002c7947 */ /* 0x000fea0003800000 */
.L_x_199:
[----:B------:R-:W-:-:S13]  /*2020*/  ISETP.NE.AND P0, PT, R10, RZ, PT ;  /* 0x000000ff0a00720c */ /* 0x000fda0003f05270 */
[----:B------:R-:W-:Y:S05]  /*2030*/  @P0 EXIT ;  /* 0x000000000000094d */ /* 0x000fea0003800000 */
[----:B------:R-:W0:Y:S01]  /*2040*/  S2R R0, SR_TID.X ;  /* 0x0000000000007919 */ /* 0x000e220000002100 */
[----:B------:R-:W1:Y:S01]  /*2050*/  LDC.64 R2, c[0x0][0x390] ;  /* 0x0000e400ff027b82 */ /* 0x000e620000000a00 */
[----:B------:R-:W-:Y:S01]  /*2060*/  USHF.L.U32 UR7, UR6, 0x5, URZ ;  /* 0x0000000506077899 */ /* 0x000fe200080006ff */
[----:B------:R-:W-:Y:S01]  /*2070*/  IMAD.MOV.U32 R5, RZ, RZ, 0x1 ;  /* 0x00000001ff057424 */ /* 0x000fe200078e00ff */
[----:B0-----:R-:W-:-:S04]  /*2080*/  SHF.R.U32.HI R0, RZ, 0x5, R0 ;  /* 0x00000005ff007819 */ /* 0x001fc80000011600 */
[----:B------:R-:W-:-:S05]  /*2090*/  LOP3.LUT R7, R0, UR7, RZ, 0xfc, !PT ;  /* 0x0000000700077c12 */ /* 0x000fca000f8efcff */
[----:B-1----:R-:W-:-:S05]  /*20a0*/  IMAD.WIDE R2, R7, 0x4, R2 ;  /* 0x0000000407027825 */ /* 0x002fca00078e0202 */
[----:B------:R-:W-:Y:S01]  /*20b0*/  STG.E desc[UR4][R2.64], R5 ;  /* 0x0000000502007986 */ /* 0x000fe2000c101904 */
[----:B------:R-:W-:Y:S05]  /*20c0*/  EXIT ;  /* 0x000000000000794d */ /* 0x000fea0003800000 */
.L_x_177:
[----:B------:R-:W0:Y:S01]  /*20d0*/  LDCU UR7, c[0x0][0x39c] ;  /* 0x00007380ff0777ac */ /* 0x000e220008000800 */
[----:B------:R-:W-:Y:S02]  /*20e0*/  VIADD R14, R14, 0x1 ;  /* 0x000000010e0e7836 */ /* 0x000fe40000000000 */
[----:B------:R-:W-:-:S03]  /*20f0*/  IMAD.MOV.U32 R0, RZ, RZ, R9 ;  /* 0x000000ffff007224 */ /* 0x000fc600078e0009 */
[----:B0-----:R-:W-:-:S13]  /*2100*/  ISETP.NE.AND P0, PT, R14, UR7, PT ;  /* 0x000000070e007c0c */ /* 0x001fda000bf05270 */
[----:B------:R-:W-:Y:S05]  /*2110*/  @P0 BRA `(.L_x_201) ;  /* 0xffffffe4002c0947 */ /* 0x000fea000383ffff */
[----:B------:R-:W-:Y:S05]  /*2120*/  EXIT ;  /* 0x000000000000794d */ /* 0x000fea0003800000 */
.L_x_174:
        /* <DEDUP_REMOVED lines=11> */
.L_x_171:
[----:B------:R-:W-:-:S13]  /*21e0*/  ISETP.NE.AND P0, PT, R10, RZ, PT ;  /* 0x000000ff0a00720c */ /* 0x000fda0003f05270 */
[----:B------:R-:W-:Y:S05]  /*21f0*/  @P0 EXIT ;  /* 0x000000000000094d */ /* 0x000fea0003800000 */
[----:B------:R-:W0:Y:S02]  /*2200*/  LDC.64 R2, c[0x4][RZ] ;  /* 0x01000000ff027b82 */ /* 0x000e240000000a00 */
[----:B0-----:R-:W-:Y:S01]  /*2210*/  ATOMG.E.EXCH.STRONG.GPU PT, RZ, desc[UR4][R2.64], R11 ;  /* 0x8000000b02ff79a8 */ /* 0x001fe2000c1ef104 */
[----:B------:R-:W-:Y:S05]  /*2220*/  EXIT ;  /* 0x000000000000794d */ /* 0x000fea0003800000 */
.L_x_170:
[----:B------:R-:W-:Y:S01]  /*2230*/  BSSY B0, `(.L_x_202) ;  /* 0x0000006000007945 */ /* 0x000fe20003800000 */
[----:B------:R-:W-:Y:S01]  /*2240*/  PLOP3.LUT P0, PT, P0, PT, PT, 0x8, 0x80 ;  /* 0x000000000080781c */ /* 0x000fe2000070e170 */
[----:B------:R-:W-:-:S12]  /*2250*/  IMAD.MOV.U32 R2, RZ, RZ, -0x1 ;  /* 0xffffffffff027424 */ /* 0x000fd800078e00ff */
[----:B------:R-:W-:Y:S05]  /*2260*/  WARPSYNC.COLLECTIVE R2, `(.L_x_203) ;  /* 0x0000000002087348 */ /* 0x000fea0003c00000 */
[----:B------:R-:W-:Y:S01]  /*2270*/  VOTE.ANY P0, P0 ;  /* 0x0000000000ff7806 */ /* 0x000fe20000000100 */
[----:B------:R-:W-:-:S12]  /*2280*/  ENDCOLLECTIVE ;  /* 0x000000000000791b */ /* 0x000fd80003800000 */
.L_x_203:
[----:B------:R-:W-:Y:S05]  /*2290*/  BSYNC B0 ;  /* 0x0000000000007941 */ /* 0x000fea0003800000 */
.L_x_202:
[----:B------:R-:W-:Y:S05]  /*22a0*/  BRA `(.L_x_204) ;  /* 0xffffffe000f47947 */ /* 0x000fea000383ffff */
.L_x_176:
[----:B------:R-:W-:-:S13]  /*22b0*/  PLOP3.LUT P0, PT, P0, PT, PT, 0x8, 0x80 ;  /* 0x000000000080781c */ /* 0x000fda000070e170 */
[----:B------:R-:W-:Y:S05]  /*22c0*/  WARPSYNC.COLLECTIVE R2, `(.L_x_205) ;  /* 0x0000000002087348 */ /* 0x000fea0003c00000 */
[----:B------:R-:W-:Y:S01]  /*22d0*/  VOTE.ANY P0, P0 ;  /* 0x0000000000ff7806 */ /* 0x000fe20000000100 */
[----:B------:R-:W-:-:S12]  /*22e0*/  ENDCOLLECTIVE ;  /* 0x000000000000791b */ /* 0x000fd80003800000 */
.L_x_205:
[----:B------:R-:W-:Y:S05]  /*22f0*/  BRA `(.L_x_206) ;  /* 0xffffffe400747947 */ /* 0x000fea000383ffff */
.L_x_198:
[----:B------:R-:W-:Y:S01]  /*2300*/  BSSY B0, `(.L_x_207) ;  /* 0x0000005000007945 */ /* 0x000fe20003800000 */
[----:B------:R-:W-:-:S07]  /*2310*/  IMAD.MOV.U32 R2, RZ, RZ, -0x1 ;  /* 0xffffffffff027424 */ /* 0x000fce00078e00ff */
[----:B------:R-:W-:Y:S05]  /*2320*/  WARPSYNC.COLLECTIVE R2, `(.L_x_208) ;  /* 0x0000000002087348 */ /* 0x000fea0003c00000 */
[----:B------:R-:W-:Y:S01]  /*2330*/  VOTE.ANY P0, P0 ;  /* 0x0000000000ff7806 */ /* 0x000fe20000000100 */
[----:B------:R-:W-:-:S12]  /*2340*/  ENDCOLLECTIVE ;  /* 0x000000000000791b */ /* 0x000fd80003800000 */
.L_x_208:
[----:B------:R-:W-:Y:S05]  /*2350*/  BSYNC B0 ;  /* 0x0000000000007941 */ /* 0x000fea0003800000 */
.L_x_207:
[----:B------:R-:W-:Y:S05]  /*2360*/  BRA `(.L_x_209) ;  /* 0xfffffff800f87947 */ /* 0x000fea000383ffff */
.L_x_210:
        /* <DEDUP_REMOVED lines=9> */
.L_x_220:


//--------------------- .nv.global.init           --------------------------
	.section	.nv.global.init,"aw",@progbits
	.align	4
.nv.global.init:
	.type		formula_satisfied,@object
	.size		formula_satisfied,($str$2 - formula_satisfied)
	.other		formula_satisfied,@"STV_DEFAULT STO_CUDA_MANAGED"
formula_satisfied:
        /*0000*/ 	.byte	0xff, 0xff, 0xff, 0xff
	.type		$str$2,@object
	.size		$str$2,($str$1 - $str$2)
$str$2:
        /*0004*/ 	.byte	0x0a, 0x00
	.type		$str$1,@object
	.size		$str$1,($str - $str$1)
$str$1:
        /*0006*/ 	.byte	0x70, 0x61, 0x72, 0x74, 0x69, 0x61, 0x6c, 0x73, 0x5b, 0x25, 0x64, 0x5d, 0x3a, 0x20, 0x25, 0x64
        /*0016*/ 	.byte	0x0a, 0x00
	.type		$str,@object
	.size		$str,(.L_4 - $str)
$str:
        /*0018*/ 	.byte	0x50, 0x72, 0x69, 0x6e, 0x74, 0x69, 0x6e, 0x67, 0x20, 0x70, 0x61, 0x72, 0x74, 0x69, 0x61, 0x6c
        /*0028*/ 	.byte	0x73, 0x20, 0x66, 0x72, 0x6f, 0x6d, 0x20, 0x28, 0x62, 0x6c, 0x6f, 0x63, 0x6b, 0x49, 0x64, 0x78
        /*0038*/ 	.byte	0x2e, 0x78, 0x3a, 0x20, 0x25, 0x64, 0x2c, 0x20, 0x74, 0x68, 0x72, 0x65, 0x61, 0x64, 0x49, 0x64
        /*0048*/ 	.byte	0x78, 0x2e, 0x78, 0x3a, 0x20, 0x25, 0x64, 0x29, 0x0a, 0x00
.L_4:


//--------------------- .nv.shared.reserved.0     --------------------------
	.section	.nv.shared.reserved.0,"aw",@nobits
	.weak		__nv_reservedSMEM_offset_0_alias
	.size		__nv_reservedSMEM_offset_0_alias, 0, 64
	.other		__nv_reservedSMEM_offset_0_alias,@"STO_CUDA_RESERVED_SHARED STV_DEFAULT"
__nv_reservedSMEM_offset_0_alias:
	.zero		0
	.zero		64


//--------------------- .nv.global                --------------------------
	.section	.nv.global,"aw",@nobits
	.align	4
.nv.global:
	.type		nb_of_valid,@object
	.size		nb_of_valid,(id - nb_of_valid)
	.other		nb_of_valid,@"STV_DEFAULT STO_CUDA_MANAGED"
nb_of_valid:
	.zero		4
	.type		id,@object
	.size		id,(d_p - id)
id:
	.zero		4
	.type		d_p,@object
	.size		d_p,(.L_2 - d_p)
d_p:
	.zero		128
.L_2:


//--------------------- .nv.shared._Z12propagate_2dPjiiii --------------------------
	.section	.nv.shared._Z12propagate_2dPjiiii,"aw",@nobits
	.sectionflags	@""
	.align	4
.nv.shared._Z12propagate_2dPjiiii:
	.zero		1028


//--------------------- .nv.shared._Z7scan_2dP6clausePjiiii --------------------------
	.section	.nv.shared._Z7scan_2dP6clausePjiiii,"aw",@nobits
	.sectionflags	@""
	.align	4
.nv.shared._Z7scan_2dP6clausePjiiii:
	.zero		1160


//--------------------- .nv.shared._Z10scatter_1dP6clauseS0_Pjii --------------------------
	.section	.nv.shared._Z10scatter_1dP6clauseS0_Pjii,"aw",@nobits
	.sectionflags	@""
	.align	4
.nv.shared._Z10scatter_1dP6clauseS0_Pjii:
	.zero		1028


//--------------------- .nv.shared._Z12propagate_1dPjiii --------------------------
	.section	.nv.shared._Z12propagate_1dPjiii,"aw",@nobits
	.sectionflags	@""
	.align	4
.nv.shared._Z12propagate_1dPjiii:
	.zero		1028


//--------------------- .nv.shared._Z7scan_1dPjiii --------------------------
	.section	.nv.shared._Z7scan_1dPjiii,"aw",@nobits
	.sectionflags	@""
	.align	4
.nv.shared._Z7scan_1dPjiii:
	.zero		1160


//--------------------- .nv.constant0._Z10scatter_2dP6clauseS0_Pjii --------------------------
	.section	.nv.constant0._Z10scatter_2dP6clauseS0_Pjii,"a",@progbits
	.sectionflags	@""
	.align	4
.nv.constant0._Z10scatter_2dP6clauseS0_Pjii:
	.zero		928


//--------------------- .nv.constant0._Z12propagate_2dPjiiii --------------------------
	.section	.nv.constant0._Z12propagate_2dPjiiii,"a",@progbits
	.sectionflags	@""
	.align	4
.nv.constant0._Z12propagate_2dPjiiii:
	.zero		920


//--------------------- .nv.constant0._Z13small_scan_2dii --------------------------
	.section	.nv.constant0._Z13small_scan_2dii,"a",@progbits
	.sectionflags	@""
	.align	4
.nv.constant0._Z13small_scan_2dii:
	.zero		904


//--------------------- .nv.constant0._Z7scan_2dP6clausePjiiii --------------------------
	.section	.nv.constant0._Z7scan_2dP6clausePjiiii,"a",@progbits
	.sectionflags	@""
	.align	4
.nv.constant0._Z7scan_2dP6clausePjiiii:
	.zero		928


//--------------------- .nv.constant0._Z10scatter_1dP6clauseS0_Pjii --------------------------
	.section	.nv.constant0._Z10scatter_1dP6clauseS0_Pjii,"a",@progbits
	.sectionflags	@""
	.align	4
.nv.constant0._Z10scatter_1dP6clauseS0_Pjii:
	.zero		928


//--------------------- .nv.constant0._Z12propagate_1dPjiii --------------------------
	.section	.nv.constant0._Z12propagate_1dPjiii,"a",@progbits
	.sectionflags	@""
	.align	4
.nv.constant0._Z12propagate_1dPjiii:
	.zero		916


//--------------------- .nv.constant0._Z13small_scan_1dv --------------------------
	.section	.nv.constant0._Z13small_scan_1dv,"a",@progbits
	.sectionflags	@""
	.align	4
.nv.constant0._Z13small_scan_1dv:
	.zero		896


//--------------------- .nv.constant0._Z7scan_1dPjiii --------------------------
	.section	.nv.constant0._Z7scan_1dPjiii,"a",@progbits
	.sectionflags	@""
	.align	4
.nv.constant0._Z7scan_1dPjiii:
	.zero		916


//--------------------- .nv.constant0._Z10sat_kernelP6clauseS0_Pjii --------------------------
	.section	.nv.constant0._Z10sat_kernelP6clauseS0_Pjii,"a",@progbits
	.sectionflags	@""
	.align	4
.nv.constant0._Z10sat_kernelP6clauseS0_Pjii:
	.zero		928


//--------------------- .nv.constant0._Z10preprocessP6clauseS0_Pjiii --------------------------
	.section	.nv.constant0._Z10preprocessP6clauseS0_Pjiii,"a",@progbits
	.sectionflags	@""
	.align	4
.nv.constant0._Z10preprocessP6clauseS0_Pjiii:
	.zero		932


//--------------------- SYMBOLS --------------------------

	.type		.nv.reservedSmem.offset0,@object
	.size		.nv.reservedSmem.offset0,0x4
	.type		.nv.reservedSmem.cap,@object
	.size		.nv.reservedSmem.cap,0x4
	.type		vprintf,@function
